//
// Generated by NVIDIA NVVM Compiler
//
// Compiler Build ID: CL-36424714
// Cuda compilation tools, release 13.0, V13.0.88
// Based on NVVM 20.0.0
//

.version 9.0
.target sm_100
.address_size 64

	// .globl	_Z14vecDiff_cN_barPKiPKfS2_Pfi

.visible .entry _Z14vecDiff_cN_barPKiPKfS2_Pfi(
	.param .u64 .ptr .align 1 _Z14vecDiff_cN_barPKiPKfS2_Pfi_param_0,
	.param .u64 .ptr .align 1 _Z14vecDiff_cN_barPKiPKfS2_Pfi_param_1,
	.param .u64 .ptr .align 1 _Z14vecDiff_cN_barPKiPKfS2_Pfi_param_2,
	.param .u64 .ptr .align 1 _Z14vecDiff_cN_barPKiPKfS2_Pfi_param_3,
	.param .u32 _Z14vecDiff_cN_barPKiPKfS2_Pfi_param_4
)
{
	.reg .pred 	%p<2>;
	.reg .b32 	%r<7>;
	.reg .b32 	%f<4>;
	.reg .b64 	%rd<15>;

	ld.param.u64 	%rd1, [_Z14vecDiff_cN_barPKiPKfS2_Pfi_param_0];
	ld.param.u64 	%rd2, [_Z14vecDiff_cN_barPKiPKfS2_Pfi_param_1];
	ld.param.u64 	%rd3, [_Z14vecDiff_cN_barPKiPKfS2_Pfi_param_2];
	ld.param.u64 	%rd4, [_Z14vecDiff_cN_barPKiPKfS2_Pfi_param_3];
	ld.param.u32 	%r2, [_Z14vecDiff_cN_barPKiPKfS2_Pfi_param_4];
	mov.u32 	%r3, %ntid.x;
	mov.u32 	%r4, %ctaid.x;
	mov.u32 	%r5, %tid.x;
	mad.lo.s32 	%r1, %r3, %r4, %r5;
	setp.ge.s32 	%p1, %r1, %r2;
	@%p1 bra 	$L__BB0_2;
	cvta.to.global.u64 	%rd5, %rd1;
	cvta.to.global.u64 	%rd6, %rd2;
	cvta.to.global.u64 	%rd7, %rd3;
	cvta.to.global.u64 	%rd8, %rd4;
	mul.wide.s32 	%rd9, %r1, 4;
	add.s64 	%rd10, %rd5, %rd9;
	ld.global.u32 	%r6, [%rd10];
	mul.wide.s32 	%rd11, %r6, 4;
	add.s64 	%rd12, %rd6, %rd11;
	ld.global.f32 	%f1, [%rd12];
	add.s64 	%rd13, %rd7, %rd9;
	ld.global.f32 	%f2, [%rd13];
	sub.f32 	%f3, %f1, %f2;
	add.s64 	%rd14, %rd8, %rd9;
	st.global.f32 	[%rd14], %f3;
$L__BB0_2:
	ret;

}
	// .globl	_Z6vecDivPKfS0_Pfi
.visible .entry _Z6vecDivPKfS0_Pfi(
	.param .u64 .ptr .align 1 _Z6vecDivPKfS0_Pfi_param_0,
	.param .u64 .ptr .align 1 _Z6vecDivPKfS0_Pfi_param_1,
	.param .u64 .ptr .align 1 _Z6vecDivPKfS0_Pfi_param_2,
	.param .u32 _Z6vecDivPKfS0_Pfi_param_3
)
{
	.reg .pred 	%p<2>;
	.reg .b32 	%r<6>;
	.reg .b32 	%f<4>;
	.reg .b64 	%rd<11>;

	ld.param.u64 	%rd1, [_Z6vecDivPKfS0_Pfi_param_0];
	ld.param.u64 	%rd2, [_Z6vecDivPKfS0_Pfi_param_1];
	ld.param.u64 	%rd3, [_Z6vecDivPKfS0_Pfi_param_2];
	ld.param.u32 	%r2, [_Z6vecDivPKfS0_Pfi_param_3];
	mov.u32 	%r3, %ntid.x;
	mov.u32 	%r4, %ctaid.x;
	mov.u32 	%r5, %tid.x;
	mad.lo.s32 	%r1, %r3, %r4, %r5;
	setp.ge.s32 	%p1, %r1, %r2;
	@%p1 bra 	$L__BB1_2;
	cvta.to.global.u64 	%rd4, %rd1;
	cvta.to.global.u64 	%rd5, %rd2;
	cvta.to.global.u64 	%rd6, %rd3;
	mul.wide.s32 	%rd7, %r1, 4;
	add.s64 	%rd8, %rd4, %rd7;
	ld.global.f32 	%f1, [%rd8];
	add.s64 	%rd9, %rd5, %rd7;
	ld.global.f32 	%f2, [%rd9];
	div.rn.f32 	%f3, %f1, %f2;
	add.s64 	%rd10, %rd6, %rd7;
	st.global.f32 	[%rd10], %f3;
$L__BB1_2:
	ret;

}
	// .globl	_Z13vecMultiConstPffi
.visible .entry _Z13vecMultiConstPffi(
	.param .u64 .ptr .align 1 _Z13vecMultiConstPffi_param_0,
	.param .f32 _Z13vecMultiConstPffi_param_1,
	.param .u32 _Z13vecMultiConstPffi_param_2
)
{
	.reg .pred 	%p<2>;
	.reg .b32 	%r<6>;
	.reg .b32 	%f<4>;
	.reg .b64 	%rd<5>;

	ld.param.u64 	%rd1, [_Z13vecMultiConstPffi_param_0];
	ld.param.f32 	%f1, [_Z13vecMultiConstPffi_param_1];
	ld.param.u32 	%r2, [_Z13vecMultiConstPffi_param_2];
	mov.u32 	%r3, %ntid.x;
	mov.u32 	%r4, %ctaid.x;
	mov.u32 	%r5, %tid.x;
	mad.lo.s32 	%r1, %r3, %r4, %r5;
	setp.ge.s32 	%p1, %r1, %r2;
	@%p1 bra 	$L__BB2_2;
	cvta.to.global.u64 	%rd2, %rd1;
	mul.wide.s32 	%rd3, %r1, 4;
	add.s64 	%rd4, %rd2, %rd3;
	ld.global.f32 	%f2, [%rd4];
	mul.f32 	%f3, %f1, %f2;
	st.global.f32 	[%rd4], %f3;
$L__BB2_2:
	ret;

}
	// .globl	_Z14matrixVecMultiPKfS0_Pfi
.visible .entry _Z14matrixVecMultiPKfS0_Pfi(
	.param .u64 .ptr .align 1 _Z14matrixVecMultiPKfS0_Pfi_param_0,
	.param .u64 .ptr .align 1 _Z14matrixVecMultiPKfS0_Pfi_param_1,
	.param .u64 .ptr .align 1 _Z14matrixVecMultiPKfS0_Pfi_param_2,
	.param .u32 _Z14matrixVecMultiPKfS0_Pfi_param_3
)
{
	.reg .pred 	%p<11>;
	.reg .b32 	%r<37>;
	.reg .b32 	%f<112>;
	.reg .b64 	%rd<31>;

	ld.param.u64 	%rd11, [_Z14matrixVecMultiPKfS0_Pfi_param_0];
	ld.param.u64 	%rd12, [_Z14matrixVecMultiPKfS0_Pfi_param_1];
	ld.param.u64 	%rd10, [_Z14matrixVecMultiPKfS0_Pfi_param_2];
	ld.param.u32 	%r23, [_Z14matrixVecMultiPKfS0_Pfi_param_3];
	cvta.to.global.u64 	%rd1, %rd12;
	cvta.to.global.u64 	%rd2, %rd11;
	mov.u32 	%r24, %ntid.x;
	mov.u32 	%r25, %ctaid.x;
	mov.u32 	%r26, %tid.x;
	mad.lo.s32 	%r1, %r24, %r25, %r26;
	setp.ge.s32 	%p1, %r1, %r23;
	@%p1 bra 	$L__BB3_15;
	setp.lt.s32 	%p2, %r23, 1;
	mov.f32 	%f111, 0f00000000;
	@%p2 bra 	$L__BB3_14;
	mul.lo.s32 	%r2, %r23, %r1;
	and.b32  	%r3, %r23, 15;
	setp.lt.u32 	%p3, %r23, 16;
	mov.f32 	%f111, 0f00000000;
	mov.b32 	%r33, 0;
	@%p3 bra 	$L__BB3_5;
	and.b32  	%r33, %r23, 2147483632;
	neg.s32 	%r31, %r33;
	add.s64 	%rd3, %rd2, 32;
	add.s64 	%rd29, %rd1, 32;
	mov.f32 	%f111, 0f00000000;
	mov.u32 	%r30, %r2;
$L__BB3_4:
	.pragma "nounroll";
	mul.wide.s32 	%rd13, %r30, 4;
	add.s64 	%rd14, %rd3, %rd13;
	ld.global.f32 	%f18, [%rd14+-32];
	ld.global.f32 	%f19, [%rd29+-32];
	fma.rn.f32 	%f20, %f18, %f19, %f111;
	ld.global.f32 	%f21, [%rd14+-28];
	ld.global.f32 	%f22, [%rd29+-28];
	fma.rn.f32 	%f23, %f21, %f22, %f20;
	ld.global.f32 	%f24, [%rd14+-24];
	ld.global.f32 	%f25, [%rd29+-24];
	fma.rn.f32 	%f26, %f24, %f25, %f23;
	ld.global.f32 	%f27, [%rd14+-20];
	ld.global.f32 	%f28, [%rd29+-20];
	fma.rn.f32 	%f29, %f27, %f28, %f26;
	ld.global.f32 	%f30, [%rd14+-16];
	ld.global.f32 	%f31, [%rd29+-16];
	fma.rn.f32 	%f32, %f30, %f31, %f29;
	ld.global.f32 	%f33, [%rd14+-12];
	ld.global.f32 	%f34, [%rd29+-12];
	fma.rn.f32 	%f35, %f33, %f34, %f32;
	ld.global.f32 	%f36, [%rd14+-8];
	ld.global.f32 	%f37, [%rd29+-8];
	fma.rn.f32 	%f38, %f36, %f37, %f35;
	ld.global.f32 	%f39, [%rd14+-4];
	ld.global.f32 	%f40, [%rd29+-4];
	fma.rn.f32 	%f41, %f39, %f40, %f38;
	ld.global.f32 	%f42, [%rd14];
	ld.global.f32 	%f43, [%rd29];
	fma.rn.f32 	%f44, %f42, %f43, %f41;
	ld.global.f32 	%f45, [%rd14+4];
	ld.global.f32 	%f46, [%rd29+4];
	fma.rn.f32 	%f47, %f45, %f46, %f44;
	ld.global.f32 	%f48, [%rd14+8];
	ld.global.f32 	%f49, [%rd29+8];
	fma.rn.f32 	%f50, %f48, %f49, %f47;
	ld.global.f32 	%f51, [%rd14+12];
	ld.global.f32 	%f52, [%rd29+12];
	fma.rn.f32 	%f53, %f51, %f52, %f50;
	ld.global.f32 	%f54, [%rd14+16];
	ld.global.f32 	%f55, [%rd29+16];
	fma.rn.f32 	%f56, %f54, %f55, %f53;
	ld.global.f32 	%f57, [%rd14+20];
	ld.global.f32 	%f58, [%rd29+20];
	fma.rn.f32 	%f59, %f57, %f58, %f56;
	ld.global.f32 	%f60, [%rd14+24];
	ld.global.f32 	%f61, [%rd29+24];
	fma.rn.f32 	%f62, %f60, %f61, %f59;
	ld.global.f32 	%f63, [%rd14+28];
	ld.global.f32 	%f64, [%rd29+28];
	fma.rn.f32 	%f111, %f63, %f64, %f62;
	add.s32 	%r31, %r31, 16;
	add.s32 	%r30, %r30, 16;
	add.s64 	%rd29, %rd29, 64;
	setp.ne.s32 	%p4, %r31, 0;
	@%p4 bra 	$L__BB3_4;
$L__BB3_5:
	setp.eq.s32 	%p5, %r3, 0;
	@%p5 bra 	$L__BB3_14;
	and.b32  	%r11, %r23, 7;
	setp.lt.u32 	%p6, %r3, 8;
	@%p6 bra 	$L__BB3_8;
	add.s32 	%r28, %r33, %r2;
	mul.wide.s32 	%rd15, %r28, 4;
	add.s64 	%rd16, %rd2, %rd15;
	ld.global.f32 	%f66, [%rd16];
	mul.wide.u32 	%rd17, %r33, 4;
	add.s64 	%rd18, %rd1, %rd17;
	ld.global.f32 	%f67, [%rd18];
	fma.rn.f32 	%f68, %f66, %f67, %f111;
	ld.global.f32 	%f69, [%rd16+4];
	ld.global.f32 	%f70, [%rd18+4];
	fma.rn.f32 	%f71, %f69, %f70, %f68;
	ld.global.f32 	%f72, [%rd16+8];
	ld.global.f32 	%f73, [%rd18+8];
	fma.rn.f32 	%f74, %f72, %f73, %f71;
	ld.global.f32 	%f75, [%rd16+12];
	ld.global.f32 	%f76, [%rd18+12];
	fma.rn.f32 	%f77, %f75, %f76, %f74;
	ld.global.f32 	%f78, [%rd16+16];
	ld.global.f32 	%f79, [%rd18+16];
	fma.rn.f32 	%f80, %f78, %f79, %f77;
	ld.global.f32 	%f81, [%rd16+20];
	ld.global.f32 	%f82, [%rd18+20];
	fma.rn.f32 	%f83, %f81, %f82, %f80;
	ld.global.f32 	%f84, [%rd16+24];
	ld.global.f32 	%f85, [%rd18+24];
	fma.rn.f32 	%f86, %f84, %f85, %f83;
	ld.global.f32 	%f87, [%rd16+28];
	ld.global.f32 	%f88, [%rd18+28];
	fma.rn.f32 	%f111, %f87, %f88, %f86;
	add.s32 	%r33, %r33, 8;
$L__BB3_8:
	setp.eq.s32 	%p7, %r11, 0;
	@%p7 bra 	$L__BB3_14;
	and.b32  	%r14, %r23, 3;
	setp.lt.u32 	%p8, %r11, 4;
	@%p8 bra 	$L__BB3_11;
	add.s32 	%r29, %r33, %r2;
	mul.wide.s32 	%rd19, %r29, 4;
	add.s64 	%rd20, %rd2, %rd19;
	ld.global.f32 	%f90, [%rd20];
	mul.wide.u32 	%rd21, %r33, 4;
	add.s64 	%rd22, %rd1, %rd21;
	ld.global.f32 	%f91, [%rd22];
	fma.rn.f32 	%f92, %f90, %f91, %f111;
	ld.global.f32 	%f93, [%rd20+4];
	ld.global.f32 	%f94, [%rd22+4];
	fma.rn.f32 	%f95, %f93, %f94, %f92;
	ld.global.f32 	%f96, [%rd20+8];
	ld.global.f32 	%f97, [%rd22+8];
	fma.rn.f32 	%f98, %f96, %f97, %f95;
	ld.global.f32 	%f99, [%rd20+12];
	ld.global.f32 	%f100, [%rd22+12];
	fma.rn.f32 	%f111, %f99, %f100, %f98;
	add.s32 	%r33, %r33, 4;
$L__BB3_11:
	setp.eq.s32 	%p9, %r14, 0;
	@%p9 bra 	$L__BB3_14;
	mul.wide.u32 	%rd23, %r33, 4;
	add.s64 	%rd30, %rd1, %rd23;
	add.s32 	%r36, %r33, %r2;
	neg.s32 	%r35, %r14;
$L__BB3_13:
	.pragma "nounroll";
	mul.wide.s32 	%rd24, %r36, 4;
	add.s64 	%rd25, %rd2, %rd24;
	ld.global.f32 	%f101, [%rd25];
	ld.global.f32 	%f102, [%rd30];
	fma.rn.f32 	%f111, %f101, %f102, %f111;
	add.s64 	%rd30, %rd30, 4;
	add.s32 	%r36, %r36, 1;
	add.s32 	%r35, %r35, 1;
	setp.ne.s32 	%p10, %r35, 0;
	@%p10 bra 	$L__BB3_13;
$L__BB3_14:
	cvta.to.global.u64 	%rd26, %rd10;
	mul.wide.s32 	%rd27, %r1, 4;
	add.s64 	%rd28, %rd26, %rd27;
	st.global.f32 	[%rd28], %f111;
$L__BB3_15:
	ret;

}
	// .globl	_Z14vecMatrixMultiPKfS0_PKiPfii
.visible .entry _Z14vecMatrixMultiPKfS0_PKiPfii(
	.param .u64 .ptr .align 1 _Z14vecMatrixMultiPKfS0_PKiPfii_param_0,
	.param .u64 .ptr .align 1 _Z14vecMatrixMultiPKfS0_PKiPfii_param_1,
	.param .u64 .ptr .align 1 _Z14vecMatrixMultiPKfS0_PKiPfii_param_2,
	.param .u64 .ptr .align 1 _Z14vecMatrixMultiPKfS0_PKiPfii_param_3,
	.param .u32 _Z14vecMatrixMultiPKfS0_PKiPfii_param_4,
	.param .u32 _Z14vecMatrixMultiPKfS0_PKiPfii_param_5
)
{
	.reg .pred 	%p<11>;
	.reg .b32 	%r<39>;
	.reg .b32 	%f<112>;
	.reg .b64 	%rd<35>;

	ld.param.u64 	%rd12, [_Z14vecMatrixMultiPKfS0_PKiPfii_param_0];
	ld.param.u64 	%rd13, [_Z14vecMatrixMultiPKfS0_PKiPfii_param_1];
	ld.param.u64 	%rd10, [_Z14vecMatrixMultiPKfS0_PKiPfii_param_2];
	ld.param.u64 	%rd11, [_Z14vecMatrixMultiPKfS0_PKiPfii_param_3];
	ld.param.u32 	%r24, [_Z14vecMatrixMultiPKfS0_PKiPfii_param_4];
	ld.param.u32 	%r23, [_Z14vecMatrixMultiPKfS0_PKiPfii_param_5];
	cvta.to.global.u64 	%rd1, %rd13;
	cvta.to.global.u64 	%rd2, %rd12;
	mov.u32 	%r25, %ntid.x;
	mov.u32 	%r26, %ctaid.x;
	mov.u32 	%r27, %tid.x;
	mad.lo.s32 	%r1, %r25, %r26, %r27;
	setp.ge.s32 	%p1, %r1, %r24;
	@%p1 bra 	$L__BB4_15;
	setp.lt.s32 	%p2, %r23, 1;
	mov.f32 	%f111, 0f00000000;
	@%p2 bra 	$L__BB4_14;
	cvta.to.global.u64 	%rd14, %rd10;
	mul.wide.s32 	%rd15, %r1, 4;
	add.s64 	%rd16, %rd14, %rd15;
	ld.global.u32 	%r29, [%rd16];
	mul.lo.s32 	%r2, %r29, %r23;
	and.b32  	%r3, %r23, 15;
	setp.lt.u32 	%p3, %r23, 16;
	mov.f32 	%f111, 0f00000000;
	mov.b32 	%r35, 0;
	@%p3 bra 	$L__BB4_5;
	and.b32  	%r35, %r23, 2147483632;
	neg.s32 	%r33, %r35;
	add.s64 	%rd33, %rd2, 32;
	add.s64 	%rd4, %rd1, 32;
	mov.f32 	%f111, 0f00000000;
	mov.u32 	%r32, %r2;
$L__BB4_4:
	.pragma "nounroll";
	mul.wide.s32 	%rd17, %r32, 4;
	add.s64 	%rd18, %rd4, %rd17;
	ld.global.f32 	%f18, [%rd33+-32];
	ld.global.f32 	%f19, [%rd18+-32];
	fma.rn.f32 	%f20, %f18, %f19, %f111;
	ld.global.f32 	%f21, [%rd33+-28];
	ld.global.f32 	%f22, [%rd18+-28];
	fma.rn.f32 	%f23, %f21, %f22, %f20;
	ld.global.f32 	%f24, [%rd33+-24];
	ld.global.f32 	%f25, [%rd18+-24];
	fma.rn.f32 	%f26, %f24, %f25, %f23;
	ld.global.f32 	%f27, [%rd33+-20];
	ld.global.f32 	%f28, [%rd18+-20];
	fma.rn.f32 	%f29, %f27, %f28, %f26;
	ld.global.f32 	%f30, [%rd33+-16];
	ld.global.f32 	%f31, [%rd18+-16];
	fma.rn.f32 	%f32, %f30, %f31, %f29;
	ld.global.f32 	%f33, [%rd33+-12];
	ld.global.f32 	%f34, [%rd18+-12];
	fma.rn.f32 	%f35, %f33, %f34, %f32;
	ld.global.f32 	%f36, [%rd33+-8];
	ld.global.f32 	%f37, [%rd18+-8];
	fma.rn.f32 	%f38, %f36, %f37, %f35;
	ld.global.f32 	%f39, [%rd33+-4];
	ld.global.f32 	%f40, [%rd18+-4];
	fma.rn.f32 	%f41, %f39, %f40, %f38;
	ld.global.f32 	%f42, [%rd33];
	ld.global.f32 	%f43, [%rd18];
	fma.rn.f32 	%f44, %f42, %f43, %f41;
	ld.global.f32 	%f45, [%rd33+4];
	ld.global.f32 	%f46, [%rd18+4];
	fma.rn.f32 	%f47, %f45, %f46, %f44;
	ld.global.f32 	%f48, [%rd33+8];
	ld.global.f32 	%f49, [%rd18+8];
	fma.rn.f32 	%f50, %f48, %f49, %f47;
	ld.global.f32 	%f51, [%rd33+12];
	ld.global.f32 	%f52, [%rd18+12];
	fma.rn.f32 	%f53, %f51, %f52, %f50;
	ld.global.f32 	%f54, [%rd33+16];
	ld.global.f32 	%f55, [%rd18+16];
	fma.rn.f32 	%f56, %f54, %f55, %f53;
	ld.global.f32 	%f57, [%rd33+20];
	ld.global.f32 	%f58, [%rd18+20];
	fma.rn.f32 	%f59, %f57, %f58, %f56;
	ld.global.f32 	%f60, [%rd33+24];
	ld.global.f32 	%f61, [%rd18+24];
	fma.rn.f32 	%f62, %f60, %f61, %f59;
	ld.global.f32 	%f63, [%rd33+28];
	ld.global.f32 	%f64, [%rd18+28];
	fma.rn.f32 	%f111, %f63, %f64, %f62;
	add.s32 	%r33, %r33, 16;
	add.s64 	%rd33, %rd33, 64;
	add.s32 	%r32, %r32, 16;
	setp.ne.s32 	%p4, %r33, 0;
	@%p4 bra 	$L__BB4_4;
$L__BB4_5:
	setp.eq.s32 	%p5, %r3, 0;
	@%p5 bra 	$L__BB4_14;
	and.b32  	%r11, %r23, 7;
	setp.lt.u32 	%p6, %r3, 8;
	@%p6 bra 	$L__BB4_8;
	mul.wide.u32 	%rd19, %r35, 4;
	add.s64 	%rd20, %rd2, %rd19;
	ld.global.f32 	%f66, [%rd20];
	add.s32 	%r30, %r2, %r35;
	mul.wide.s32 	%rd21, %r30, 4;
	add.s64 	%rd22, %rd1, %rd21;
	ld.global.f32 	%f67, [%rd22];
	fma.rn.f32 	%f68, %f66, %f67, %f111;
	ld.global.f32 	%f69, [%rd20+4];
	ld.global.f32 	%f70, [%rd22+4];
	fma.rn.f32 	%f71, %f69, %f70, %f68;
	ld.global.f32 	%f72, [%rd20+8];
	ld.global.f32 	%f73, [%rd22+8];
	fma.rn.f32 	%f74, %f72, %f73, %f71;
	ld.global.f32 	%f75, [%rd20+12];
	ld.global.f32 	%f76, [%rd22+12];
	fma.rn.f32 	%f77, %f75, %f76, %f74;
	ld.global.f32 	%f78, [%rd20+16];
	ld.global.f32 	%f79, [%rd22+16];
	fma.rn.f32 	%f80, %f78, %f79, %f77;
	ld.global.f32 	%f81, [%rd20+20];
	ld.global.f32 	%f82, [%rd22+20];
	fma.rn.f32 	%f83, %f81, %f82, %f80;
	ld.global.f32 	%f84, [%rd20+24];
	ld.global.f32 	%f85, [%rd22+24];
	fma.rn.f32 	%f86, %f84, %f85, %f83;
	ld.global.f32 	%f87, [%rd20+28];
	ld.global.f32 	%f88, [%rd22+28];
	fma.rn.f32 	%f111, %f87, %f88, %f86;
	add.s32 	%r35, %r35, 8;
$L__BB4_8:
	setp.eq.s32 	%p7, %r11, 0;
	@%p7 bra 	$L__BB4_14;
	and.b32  	%r14, %r23, 3;
	setp.lt.u32 	%p8, %r11, 4;
	@%p8 bra 	$L__BB4_11;
	mul.wide.u32 	%rd23, %r35, 4;
	add.s64 	%rd24, %rd2, %rd23;
	ld.global.f32 	%f90, [%rd24];
	add.s32 	%r31, %r2, %r35;
	mul.wide.s32 	%rd25, %r31, 4;
	add.s64 	%rd26, %rd1, %rd25;
	ld.global.f32 	%f91, [%rd26];
	fma.rn.f32 	%f92, %f90, %f91, %f111;
	ld.global.f32 	%f93, [%rd24+4];
	ld.global.f32 	%f94, [%rd26+4];
	fma.rn.f32 	%f95, %f93, %f94, %f92;
	ld.global.f32 	%f96, [%rd24+8];
	ld.global.f32 	%f97, [%rd26+8];
	fma.rn.f32 	%f98, %f96, %f97, %f95;
	ld.global.f32 	%f99, [%rd24+12];
	ld.global.f32 	%f100, [%rd26+12];
	fma.rn.f32 	%f111, %f99, %f100, %f98;
	add.s32 	%r35, %r35, 4;
$L__BB4_11:
	setp.eq.s32 	%p9, %r14, 0;
	@%p9 bra 	$L__BB4_14;
	add.s32 	%r38, %r35, %r2;
	mul.wide.u32 	%rd27, %r35, 4;
	add.s64 	%rd34, %rd2, %rd27;
	neg.s32 	%r37, %r14;
$L__BB4_13:
	.pragma "nounroll";
	mul.wide.s32 	%rd28, %r38, 4;
	add.s64 	%rd29, %rd1, %rd28;
	ld.global.f32 	%f101, [%rd34];
	ld.global.f32 	%f102, [%rd29];
	fma.rn.f32 	%f111, %f101, %f102, %f111;
	add.s32 	%r38, %r38, 1;
	add.s64 	%rd34, %rd34, 4;
	add.s32 	%r37, %r37, 1;
	setp.ne.s32 	%p10, %r37, 0;
	@%p10 bra 	$L__BB4_13;
$L__BB4_14:
	cvta.to.global.u64 	%rd30, %rd11;
	mul.wide.s32 	%rd31, %r1, 4;
	add.s64 	%rd32, %rd30, %rd31;
	st.global.f32 	[%rd32], %f111;
$L__BB4_15:
	ret;

}
	// .globl	_Z17vecMatrixMulti_cBPKiPKfS2_Pfi
.visible .entry _Z17vecMatrixMulti_cBPKiPKfS2_Pfi(
	.param .u64 .ptr .align 1 _Z17vecMatrixMulti_cBPKiPKfS2_Pfi_param_0,
	.param .u64 .ptr .align 1 _Z17vecMatrixMulti_cBPKiPKfS2_Pfi_param_1,
	.param .u64 .ptr .align 1 _Z17vecMatrixMulti_cBPKiPKfS2_Pfi_param_2,
	.param .u64 .ptr .align 1 _Z17vecMatrixMulti_cBPKiPKfS2_Pfi_param_3,
	.param .u32 _Z17vecMatrixMulti_cBPKiPKfS2_Pfi_param_4
)
{
	.reg .pred 	%p<11>;
	.reg .b32 	%r<46>;
	.reg .b32 	%f<68>;
	.reg .b64 	%rd<87>;

	ld.param.u64 	%rd15, [_Z17vecMatrixMulti_cBPKiPKfS2_Pfi_param_0];
	ld.param.u64 	%rd16, [_Z17vecMatrixMulti_cBPKiPKfS2_Pfi_param_1];
	ld.param.u64 	%rd17, [_Z17vecMatrixMulti_cBPKiPKfS2_Pfi_param_2];
	ld.param.u32 	%r15, [_Z17vecMatrixMulti_cBPKiPKfS2_Pfi_param_4];
	cvta.to.global.u64 	%rd1, %rd17;
	cvta.to.global.u64 	%rd2, %rd16;
	cvta.to.global.u64 	%rd3, %rd15;
	mov.u32 	%r16, %ntid.x;
	mov.u32 	%r17, %ctaid.x;
	mov.u32 	%r18, %tid.x;
	mad.lo.s32 	%r1, %r16, %r17, %r18;
	setp.ge.s32 	%p1, %r1, %r15;
	@%p1 bra 	$L__BB5_14;
	setp.lt.s32 	%p2, %r15, 1;
	mov.f32 	%f67, 0f00000000;
	@%p2 bra 	$L__BB5_13;
	and.b32  	%r2, %r15, 7;
	setp.lt.u32 	%p3, %r15, 8;
	mov.f32 	%f67, 0f00000000;
	mov.b32 	%r44, 0;
	@%p3 bra 	$L__BB5_5;
	and.b32  	%r44, %r15, 2147483640;
	neg.s32 	%r42, %r44;
	mul.wide.u32 	%rd18, %r15, 4;
	add.s64 	%rd4, %rd1, %rd18;
	mul.wide.u32 	%rd19, %r15, 8;
	add.s64 	%rd5, %rd1, %rd19;
	mul.wide.u32 	%rd20, %r15, 12;
	add.s64 	%rd6, %rd1, %rd20;
	mul.wide.u32 	%rd21, %r15, 16;
	add.s64 	%rd7, %rd1, %rd21;
	mul.wide.u32 	%rd22, %r15, 20;
	add.s64 	%rd8, %rd1, %rd22;
	mul.wide.u32 	%rd23, %r15, 24;
	add.s64 	%rd9, %rd1, %rd23;
	mul.wide.u32 	%rd24, %r15, 28;
	add.s64 	%rd10, %rd1, %rd24;
	add.s64 	%rd86, %rd3, 16;
	mov.f32 	%f67, 0f00000000;
	shl.b32 	%r29, %r15, 3;
	mov.u32 	%r41, %r1;
$L__BB5_4:
	.pragma "nounroll";
	mul.wide.s32 	%rd25, %r41, 4;
	add.s64 	%rd26, %rd4, %rd25;
	add.s64 	%rd27, %rd5, %rd25;
	add.s64 	%rd28, %rd6, %rd25;
	add.s64 	%rd29, %rd7, %rd25;
	add.s64 	%rd30, %rd8, %rd25;
	add.s64 	%rd31, %rd9, %rd25;
	add.s64 	%rd32, %rd10, %rd25;
	add.s64 	%rd33, %rd1, %rd25;
	ld.global.u32 	%r21, [%rd86+-16];
	mul.wide.s32 	%rd34, %r21, 4;
	add.s64 	%rd35, %rd2, %rd34;
	ld.global.f32 	%f17, [%rd35];
	ld.global.f32 	%f18, [%rd33];
	fma.rn.f32 	%f19, %f17, %f18, %f67;
	ld.global.u32 	%r22, [%rd86+-12];
	mul.wide.s32 	%rd36, %r22, 4;
	add.s64 	%rd37, %rd2, %rd36;
	ld.global.f32 	%f20, [%rd37];
	ld.global.f32 	%f21, [%rd26];
	fma.rn.f32 	%f22, %f20, %f21, %f19;
	ld.global.u32 	%r23, [%rd86+-8];
	mul.wide.s32 	%rd38, %r23, 4;
	add.s64 	%rd39, %rd2, %rd38;
	ld.global.f32 	%f23, [%rd39];
	ld.global.f32 	%f24, [%rd27];
	fma.rn.f32 	%f25, %f23, %f24, %f22;
	ld.global.u32 	%r24, [%rd86+-4];
	mul.wide.s32 	%rd40, %r24, 4;
	add.s64 	%rd41, %rd2, %rd40;
	ld.global.f32 	%f26, [%rd41];
	ld.global.f32 	%f27, [%rd28];
	fma.rn.f32 	%f28, %f26, %f27, %f25;
	ld.global.u32 	%r25, [%rd86];
	mul.wide.s32 	%rd42, %r25, 4;
	add.s64 	%rd43, %rd2, %rd42;
	ld.global.f32 	%f29, [%rd43];
	ld.global.f32 	%f30, [%rd29];
	fma.rn.f32 	%f31, %f29, %f30, %f28;
	ld.global.u32 	%r26, [%rd86+4];
	mul.wide.s32 	%rd44, %r26, 4;
	add.s64 	%rd45, %rd2, %rd44;
	ld.global.f32 	%f32, [%rd45];
	ld.global.f32 	%f33, [%rd30];
	fma.rn.f32 	%f34, %f32, %f33, %f31;
	ld.global.u32 	%r27, [%rd86+8];
	mul.wide.s32 	%rd46, %r27, 4;
	add.s64 	%rd47, %rd2, %rd46;
	ld.global.f32 	%f35, [%rd47];
	ld.global.f32 	%f36, [%rd31];
	fma.rn.f32 	%f37, %f35, %f36, %f34;
	ld.global.u32 	%r28, [%rd86+12];
	mul.wide.s32 	%rd48, %r28, 4;
	add.s64 	%rd49, %rd2, %rd48;
	ld.global.f32 	%f38, [%rd49];
	ld.global.f32 	%f39, [%rd32];
	fma.rn.f32 	%f67, %f38, %f39, %f37;
	add.s32 	%r42, %r42, 8;
	add.s32 	%r41, %r41, %r29;
	add.s64 	%rd86, %rd86, 32;
	setp.ne.s32 	%p4, %r42, 0;
	@%p4 bra 	$L__BB5_4;
$L__BB5_5:
	setp.eq.s32 	%p5, %r2, 0;
	@%p5 bra 	$L__BB5_13;
	and.b32  	%r10, %r15, 3;
	setp.lt.u32 	%p6, %r2, 4;
	@%p6 bra 	$L__BB5_8;
	mul.wide.u32 	%rd50, %r44, 4;
	add.s64 	%rd51, %rd3, %rd50;
	ld.global.u32 	%r30, [%rd51];
	mul.wide.s32 	%rd52, %r30, 4;
	add.s64 	%rd53, %rd2, %rd52;
	ld.global.f32 	%f41, [%rd53];
	mad.lo.s32 	%r31, %r44, %r15, %r1;
	mul.wide.s32 	%rd54, %r31, 4;
	add.s64 	%rd55, %rd1, %rd54;
	ld.global.f32 	%f42, [%rd55];
	fma.rn.f32 	%f43, %f41, %f42, %f67;
	ld.global.u32 	%r32, [%rd51+4];
	mul.wide.s32 	%rd56, %r32, 4;
	add.s64 	%rd57, %rd2, %rd56;
	ld.global.f32 	%f44, [%rd57];
	mul.wide.u32 	%rd58, %r15, 4;
	add.s64 	%rd59, %rd55, %rd58;
	ld.global.f32 	%f45, [%rd59];
	fma.rn.f32 	%f46, %f44, %f45, %f43;
	ld.global.u32 	%r33, [%rd51+8];
	mul.wide.s32 	%rd60, %r33, 4;
	add.s64 	%rd61, %rd2, %rd60;
	ld.global.f32 	%f47, [%rd61];
	add.s64 	%rd62, %rd59, %rd58;
	ld.global.f32 	%f48, [%rd62];
	fma.rn.f32 	%f49, %f47, %f48, %f46;
	ld.global.u32 	%r34, [%rd51+12];
	mul.wide.s32 	%rd63, %r34, 4;
	add.s64 	%rd64, %rd2, %rd63;
	ld.global.f32 	%f50, [%rd64];
	add.s64 	%rd65, %rd62, %rd58;
	ld.global.f32 	%f51, [%rd65];
	fma.rn.f32 	%f67, %f50, %f51, %f49;
	add.s32 	%r44, %r44, 4;
$L__BB5_8:
	setp.eq.s32 	%p7, %r10, 0;
	@%p7 bra 	$L__BB5_13;
	setp.eq.s32 	%p8, %r10, 1;
	@%p8 bra 	$L__BB5_11;
	mul.wide.u32 	%rd66, %r44, 4;
	add.s64 	%rd67, %rd3, %rd66;
	ld.global.u32 	%r35, [%rd67];
	mul.wide.s32 	%rd68, %r35, 4;
	add.s64 	%rd69, %rd2, %rd68;
	ld.global.f32 	%f53, [%rd69];
	mad.lo.s32 	%r36, %r44, %r15, %r1;
	mul.wide.s32 	%rd70, %r36, 4;
	add.s64 	%rd71, %rd1, %rd70;
	ld.global.f32 	%f54, [%rd71];
	fma.rn.f32 	%f55, %f53, %f54, %f67;
	ld.global.u32 	%r37, [%rd67+4];
	mul.wide.s32 	%rd72, %r37, 4;
	add.s64 	%rd73, %rd2, %rd72;
	ld.global.f32 	%f56, [%rd73];
	mul.wide.u32 	%rd74, %r15, 4;
	add.s64 	%rd75, %rd71, %rd74;
	ld.global.f32 	%f57, [%rd75];
	fma.rn.f32 	%f67, %f56, %f57, %f55;
	add.s32 	%r44, %r44, 2;
$L__BB5_11:
	and.b32  	%r38, %r15, 1;
	setp.eq.b32 	%p9, %r38, 1;
	not.pred 	%p10, %p9;
	@%p10 bra 	$L__BB5_13;
	mul.wide.u32 	%rd76, %r44, 4;
	add.s64 	%rd77, %rd3, %rd76;
	ld.global.u32 	%r39, [%rd77];
	mul.wide.s32 	%rd78, %r39, 4;
	add.s64 	%rd79, %rd2, %rd78;
	ld.global.f32 	%f58, [%rd79];
	mad.lo.s32 	%r40, %r44, %r15, %r1;
	mul.wide.s32 	%rd80, %r40, 4;
	add.s64 	%rd81, %rd1, %rd80;
	ld.global.f32 	%f59, [%rd81];
	fma.rn.f32 	%f67, %f58, %f59, %f67;
$L__BB5_13:
	ld.param.u64 	%rd85, [_Z17vecMatrixMulti_cBPKiPKfS2_Pfi_param_3];
	cvta.to.global.u64 	%rd82, %rd85;
	mul.wide.s32 	%rd83, %r1, 4;
	add.s64 	%rd84, %rd82, %rd83;
	st.global.f32 	[%rd84], %f67;
$L__BB5_14:
	ret;

}
	// .globl	_Z13B_inverse_colPfPKfii
.visible .entry _Z13B_inverse_colPfPKfii(
	.param .u64 .ptr .align 1 _Z13B_inverse_colPfPKfii_param_0,
	.param .u64 .ptr .align 1 _Z13B_inverse_colPfPKfii_param_1,
	.param .u32 _Z13B_inverse_colPfPKfii_param_2,
	.param .u32 _Z13B_inverse_colPfPKfii_param_3
)
{
	.reg .pred 	%p<2>;
	.reg .b32 	%r<8>;
	.reg .b32 	%f<2>;
	.reg .b64 	%rd<9>;

	ld.param.u64 	%rd1, [_Z13B_inverse_colPfPKfii_param_0];
	ld.param.u64 	%rd2, [_Z13B_inverse_colPfPKfii_param_1];
	ld.param.u32 	%r2, [_Z13B_inverse_colPfPKfii_param_2];
	ld.param.u32 	%r3, [_Z13B_inverse_colPfPKfii_param_3];
	mov.u32 	%r4, %ntid.x;
	mov.u32 	%r5, %ctaid.x;
	mov.u32 	%r6, %tid.x;
	mad.lo.s32 	%r1, %r4, %r5, %r6;
	setp.ge.s32 	%p1, %r1, %r3;
	@%p1 bra 	$L__BB6_2;
	cvta.to.global.u64 	%rd3, %rd2;
	cvta.to.global.u64 	%rd4, %rd1;
	mad.lo.s32 	%r7, %r3, %r2, %r1;
	mul.wide.s32 	%rd5, %r7, 4;
	add.s64 	%rd6, %rd3, %rd5;
	ld.global.f32 	%f1, [%rd6];
	mul.wide.s32 	%rd7, %r1, 4;
	add.s64 	%rd8, %rd4, %rd7;
	st.global.f32 	[%rd8], %f1;
$L__BB6_2:
	ret;

}
	// .globl	_Z15updateB_inversePfPKfS1_i
.visible .entry _Z15updateB_inversePfPKfS1_i(
	.param .u64 .ptr .align 1 _Z15updateB_inversePfPKfS1_i_param_0,
	.param .u64 .ptr .align 1 _Z15updateB_inversePfPKfS1_i_param_1,
	.param .u64 .ptr .align 1 _Z15updateB_inversePfPKfS1_i_param_2,
	.param .u32 _Z15updateB_inversePfPKfS1_i_param_3
)
{
	.reg .pred 	%p<2>;
	.reg .b32 	%r<14>;
	.reg .b32 	%f<5>;
	.reg .b64 	%rd<13>;

	ld.param.u64 	%rd1, [_Z15updateB_inversePfPKfS1_i_param_0];
	ld.param.u64 	%rd2, [_Z15updateB_inversePfPKfS1_i_param_1];
	ld.param.u64 	%rd3, [_Z15updateB_inversePfPKfS1_i_param_2];
	ld.param.u32 	%r4, [_Z15updateB_inversePfPKfS1_i_param_3];
	mov.u32 	%r5, %ctaid.x;
	mov.u32 	%r6, %ntid.x;
	mov.u32 	%r7, %tid.x;
	mad.lo.s32 	%r1, %r5, %r6, %r7;
	mov.u32 	%r8, %ctaid.y;
	mov.u32 	%r9, %ntid.y;
	mov.u32 	%r10, %tid.y;
	mad.lo.s32 	%r11, %r8, %r9, %r10;
	max.s32 	%r12, %r1, %r11;
	setp.ge.s32 	%p1, %r12, %r4;
	@%p1 bra 	$L__BB7_2;
	cvta.to.global.u64 	%rd4, %rd2;
	cvta.to.global.u64 	%rd5, %rd3;
	cvta.to.global.u64 	%rd6, %rd1;
	mul.wide.s32 	%rd7, %r1, 4;
	add.s64 	%rd8, %rd4, %rd7;
	ld.global.f32 	%f1, [%rd8];
	mul.wide.u32 	%rd9, %r11, 4;
	add.s64 	%rd10, %rd5, %rd9;
	ld.global.f32 	%f2, [%rd10];
	mad.lo.s32 	%r13, %r4, %r1, %r11;
	mul.wide.s32 	%rd11, %r13, 4;
	add.s64 	%rd12, %rd6, %rd11;
	ld.global.f32 	%f3, [%rd12];
	fma.rn.f32 	%f4, %f1, %f2, %f3;
	st.global.f32 	[%rd12], %f4;
$L__BB7_2:
	ret;

}


// ===== COMPILED SASS (sm_100) =====

	.target	sm_100

	.elftype	@"ET_EXEC"


//--------------------- .note.nv.tkinfo           --------------------------
	.section	.note.nv.tkinfo,"",@"SHT_NOTE"
	.sectionflags	@"SHF_NOTE_NV_TKINFO"
	.tkinfo
        /*0018*/ 	.word	0x00000002
        /*0030*/ 	.string	""
        /*0030*/ 	.string	"ptxas"
        /*0030*/ 	.string	"Cuda compilation tools, release 13.0, V13.0.88"
        /*0030*/ 	.string	"Build cuda_13.0.r13.0/compiler.36424714_0"
        /*0030*/ 	.string	"-arch sm_100 -m 64 "



//--------------------- .note.nv.cuinfo           --------------------------
	.section	.note.nv.cuinfo,"",@"SHT_NOTE"
	.sectionflags	@"SHF_NOTE_NV_CUINFO"
        /*0018*/ 	.short	0x0002
        /*001a*/ 	.short	0x0064
        /*001c*/ 	.short	0x0082
	.zero		2


//--------------------- .nv.info                  --------------------------
	.section	.nv.info,"",@"SHT_CUDA_INFO"
	.align	4


	//----- nvinfo : EIATTR_REGCOUNT
	.align		4
        /*0000*/ 	.byte	0x04, 0x2f
        /*0002*/ 	.short	(.L_1 - .L_0)
	.align		4
.L_0:
        /*0004*/ 	.word	index@(_Z14vecDiff_cN_barPKiPKfS2_Pfi)
        /*0008*/ 	.word	0x0000000e


	//----- nvinfo : EIATTR_FRAME_SIZE
	.align		4
.L_1:
        /*000c*/ 	.byte	0x04, 0x11
        /*000e*/ 	.short	(.L_3 - .L_2)
	.align		4
.L_2:
        /*0010*/ 	.word	index@(_Z14vecDiff_cN_barPKiPKfS2_Pfi)
        /*0014*/ 	.word	0x00000000


	//----- nvinfo : EIATTR_REGCOUNT
	.align		4
.L_3:
        /*0018*/ 	.byte	0x04, 0x2f
        /*001a*/ 	.short	(.L_5 - .L_4)
	.align		4
.L_4:
        /*001c*/ 	.word	index@(_Z6vecDivPKfS0_Pfi)
        /*0020*/ 	.word	0x00000010


	//----- nvinfo : EIATTR_FRAME_SIZE
	.align		4
.L_5:
        /*0024*/ 	.byte	0x04, 0x11
        /*0026*/ 	.short	(.L_7 - .L_6)
	.align		4
.L_6:
        /*0028*/ 	.word	index@($__internal_0_$__cuda_sm3x_div_rn_noftz_f32_slowpath)
        /*002c*/ 	.word	0x00000000


	//----- nvinfo : EIATTR_FRAME_SIZE
	.align		4
.L_7:
        /*0030*/ 	.byte	0x04, 0x11
        /*0032*/ 	.short	(.L_9 - .L_8)
	.align		4
.L_8:
        /*0034*/ 	.word	index@(_Z6vecDivPKfS0_Pfi)
        /*0038*/ 	.word	0x00000000


	//----- nvinfo : EIATTR_REGCOUNT
	.align		4
.L_9:
        /*003c*/ 	.byte	0x04, 0x2f
        /*003e*/ 	.short	(.L_11 - .L_10)
	.align		4
.L_10:
        /*0040*/ 	.word	index@(_Z13vecMultiConstPffi)
        /*0044*/ 	.word	0x00000008


	//----- nvinfo : EIATTR_FRAME_SIZE
	.align		4
.L_11:
        /*0048*/ 	.byte	0x04, 0x11
        /*004a*/ 	.short	(.L_13 - .L_12)
	.align		4
.L_12:
        /*004c*/ 	.word	index@(_Z13vecMultiConstPffi)
        /*0050*/ 	.word	0x00000000


	//----- nvinfo : EIATTR_REGCOUNT
	.align		4
.L_13:
        /*0054*/ 	.byte	0x04, 0x2f
        /*0056*/ 	.short	(.L_15 - .L_14)
	.align		4
.L_14:
        /*0058*/ 	.word	index@(_Z14matrixVecMultiPKfS0_Pfi)
        /*005c*/ 	.word	0x0000001e


	//----- nvinfo : EIATTR_FRAME_SIZE
	.align		4
.L_15:
        /*0060*/ 	.byte	0x04, 0x11
        /*0062*/ 	.short	(.L_17 - .L_16)
	.align		4
.L_16:
        /*0064*/ 	.word	index@(_Z14matrixVecMultiPKfS0_Pfi)
        /*0068*/ 	.word	0x00000000


	//----- nvinfo : EIATTR_REGCOUNT
	.align		4
.L_17:
        /*006c*/ 	.byte	0x04, 0x2f
        /*006e*/ 	.short	(.L_19 - .L_18)
	.align		4
.L_18:
        /*0070*/ 	.word	index@(_Z14vecMatrixMultiPKfS0_PKiPfii)
        /*0074*/ 	.word	0x0000001f


	//----- nvinfo : EIATTR_FRAME_SIZE
	.align		4
.L_19:
        /*0078*/ 	.byte	0x04, 0x11
        /*007a*/ 	.short	(.L_21 - .L_20)
	.align		4
.L_20:
        /*007c*/ 	.word	index@(_Z14vecMatrixMultiPKfS0_PKiPfii)
        /*0080*/ 	.word	0x00000000


	//----- nvinfo : EIATTR_REGCOUNT
	.align		4
.L_21:
        /*0084*/ 	.byte	0x04, 0x2f
        /*0086*/ 	.short	(.L_23 - .L_22)
	.align		4
.L_22:
        /*0088*/ 	.word	index@(_Z17vecMatrixMulti_cBPKiPKfS2_Pfi)
        /*008c*/ 	.word	0x00000020


	//----- nvinfo : EIATTR_FRAME_SIZE
	.align		4
.L_23:
        /*0090*/ 	.byte	0x04, 0x11
        /*0092*/ 	.short	(.L_25 - .L_24)
	.align		4
.L_24:
        /*0094*/ 	.word	index@(_Z17vecMatrixMulti_cBPKiPKfS2_Pfi)
        /*0098*/ 	.word	0x00000000


	//----- nvinfo : EIATTR_REGCOUNT
	.align		4
.L_25:
        /*009c*/ 	.byte	0x04, 0x2f
        /*009e*/ 	.short	(.L_27 - .L_26)
	.align		4
.L_26:
        /*00a0*/ 	.word	index@(_Z13B_inverse_colPfPKfii)
        /*00a4*/ 	.word	0x0000000a


	//----- nvinfo : EIATTR_FRAME_SIZE
	.align		4
.L_27:
        /*00a8*/ 	.byte	0x04, 0x11
        /*00aa*/ 	.short	(.L_29 - .L_28)
	.align		4
.L_28:
        /*00ac*/ 	.word	index@(_Z13B_inverse_colPfPKfii)
        /*00b0*/ 	.word	0x00000000


	//----- nvinfo : EIATTR_REGCOUNT
	.align		4
.L_29:
        /*00b4*/ 	.byte	0x04, 0x2f
        /*00b6*/ 	.short	(.L_31 - .L_30)
	.align		4
.L_30:
        /*00b8*/ 	.word	index@(_Z15updateB_inversePfPKfS1_i)
        /*00bc*/ 	.word	0x0000000e


	//----- nvinfo : EIATTR_FRAME_SIZE
	.align		4
.L_31:
        /*00c0*/ 	.byte	0x04, 0x11
        /*00c2*/ 	.short	(.L_33 - .L_32)
	.align		4
.L_32:
        /*00c4*/ 	.word	index@(_Z15updateB_inversePfPKfS1_i)
        /*00c8*/ 	.word	0x00000000


	//----- nvinfo : EIATTR_MIN_STACK_SIZE
	.align		4
.L_33:
        /*00cc*/ 	.byte	0x04, 0x12
        /*00ce*/ 	.short	(.L_35 - .L_34)
	.align		4
.L_34:
        /*00d0*/ 	.word	index@(_Z15updateB_inversePfPKfS1_i)
        /*00d4*/ 	.word	0x00000000


	//----- nvinfo : EIATTR_MIN_STACK_SIZE
	.align		4
.L_35:
        /*00d8*/ 	.byte	0x04, 0x12
        /*00da*/ 	.short	(.L_37 - .L_36)
	.align		4
.L_36:
        /*00dc*/ 	.word	index@(_Z13B_inverse_colPfPKfii)
        /*00e0*/ 	.word	0x00000000


	//----- nvinfo : EIATTR_MIN_STACK_SIZE
	.align		4
.L_37:
        /*00e4*/ 	.byte	0x04, 0x12
        /*00e6*/ 	.short	(.L_39 - .L_38)
	.align		4
.L_38:
        /*00e8*/ 	.word	index@(_Z17vecMatrixMulti_cBPKiPKfS2_Pfi)
        /*00ec*/ 	.word	0x00000000


	//----- nvinfo : EIATTR_MIN_STACK_SIZE
	.align		4
.L_39:
        /*00f0*/ 	.byte	0x04, 0x12
        /*00f2*/ 	.short	(.L_41 - .L_40)
	.align		4
.L_40:
        /*00f4*/ 	.word	index@(_Z14vecMatrixMultiPKfS0_PKiPfii)
        /*00f8*/ 	.word	0x00000000


	//----- nvinfo : EIATTR_MIN_STACK_SIZE
	.align		4
.L_41:
        /*00fc*/ 	.byte	0x04, 0x12
        /*00fe*/ 	.short	(.L_43 - .L_42)
	.align		4
.L_42:
        /*0100*/ 	.word	index@(_Z14matrixVecMultiPKfS0_Pfi)
        /*0104*/ 	.word	0x00000000


	//----- nvinfo : EIATTR_MIN_STACK_SIZE
	.align		4
.L_43:
        /*0108*/ 	.byte	0x04, 0x12
        /*010a*/ 	.short	(.L_45 - .L_44)
	.align		4
.L_44:
        /*010c*/ 	.word	index@(_Z13vecMultiConstPffi)
        /*0110*/ 	.word	0x00000000


	//----- nvinfo : EIATTR_MIN_STACK_SIZE
	.align		4
.L_45:
        /*0114*/ 	.byte	0x04, 0x12
        /*0116*/ 	.short	(.L_47 - .L_46)
	.align		4
.L_46:
        /*0118*/ 	.word	index@(_Z6vecDivPKfS0_Pfi)
        /*011c*/ 	.word	0x00000000


	//----- nvinfo : EIATTR_MIN_STACK_SIZE
	.align		4
.L_47:
        /*0120*/ 	.byte	0x04, 0x12
        /*0122*/ 	.short	(.L_49 - .L_48)
	.align		4
.L_48:
        /*0124*/ 	.word	index@(_Z14vecDiff_cN_barPKiPKfS2_Pfi)
        /*0128*/ 	.word	0x00000000
.L_49:


//--------------------- .nv.compat                --------------------------
	.section	.nv.compat,"",@"SHT_CUDA_COMPAT_INFO"
	.align	4
        /*0000*/ 	.byte	0x02, 0x09, 0x00, 0x00, 0x02, 0x02, 0x01, 0x00, 0x02, 0x05, 0x05, 0x00, 0x03, 0x07, 0x01, 0x01
        /*0010*/ 	.byte	0x02, 0x03, 0x00, 0x00, 0x02, 0x06, 0x01, 0x00, 0x04, 0x0b, 0x08, 0x00, 0x01, 0x00, 0x00, 0x00
        /*0020*/ 	.byte	0x00, 0x00, 0x00, 0x00


//--------------------- .nv.info._Z15updateB_inversePfPKfS1_i --------------------------
	.section	.nv.info._Z15updateB_inversePfPKfS1_i,"",@"SHT_CUDA_INFO"
	.sectionflags	@""
	.align	4


	//----- nvinfo : EIATTR_CUDA_API_VERSION
	.align		4
        /*0000*/ 	.byte	0x04, 0x37
        /*0002*/ 	.short	(.L_51 - .L_50)
.L_50:
        /*0004*/ 	.word	0x00000082


	//----- nvinfo : EIATTR_KPARAM_INFO
	.align		4
.L_51:
        /*0008*/ 	.byte	0x04, 0x17
        /*000a*/ 	.short	(.L_53 - .L_52)
.L_52:
        /*000c*/ 	.word	0x00000000
        /*0010*/ 	.short	0x0003
        /*0012*/ 	.short	0x0018
        /*0014*/ 	.byte	0x00, 0xf0, 0x11, 0x00


	//----- nvinfo : EIATTR_KPARAM_INFO
	.align		4
.L_53:
        /*0018*/ 	.byte	0x04, 0x17
        /*001a*/ 	.short	(.L_55 - .L_54)
.L_54:
        /*001c*/ 	.word	0x00000000
        /*0020*/ 	.short	0x0002
        /*0022*/ 	.short	0x0010
        /*0024*/ 	.byte	0x00, 0xf5, 0x21, 0x00


	//----- nvinfo : EIATTR_KPARAM_INFO
	.align		4
.L_55:
        /*0028*/ 	.byte	0x04, 0x17
        /*002a*/ 	.short	(.L_57 - .L_56)
.L_56:
        /*002c*/ 	.word	0x00000000
        /*0030*/ 	.short	0x0001
        /*0032*/ 	.short	0x0008
        /*0034*/ 	.byte	0x00, 0xf5, 0x21, 0x00


	//----- nvinfo : EIATTR_KPARAM_INFO
	.align		4
.L_57:
        /*0038*/ 	.byte	0x04, 0x17
        /*003a*/ 	.short	(.L_59 - .L_58)
.L_58:
        /*003c*/ 	.word	0x00000000
        /*0040*/ 	.short	0x0000
        /*0042*/ 	.short	0x0000
        /*0044*/ 	.byte	0x00, 0xf5, 0x21, 0x00


	//----- nvinfo : EIATTR_SPARSE_MMA_MASK
	.align		4
.L_59:
        /*0048*/ 	.byte	0x03, 0x50
        /*004a*/ 	.short	0x0000


	//----- nvinfo : EIATTR_MAXREG_COUNT
	.align		4
        /*004c*/ 	.byte	0x03, 0x1b
        /*004e*/ 	.short	0x00ff


	//----- nvinfo : EIATTR_MERCURY_ISA_VERSION
	.align		4
        /*0050*/ 	.byte	0x03, 0x5f
        /*0052*/ 	.short	0x0101


	//----- nvinfo : EIATTR_VRC_CTA_INIT_COUNT
	.align		4
        /*0054*/ 	.byte	0x02, 0x4a
	.zero		1
	.zero		1


	//----- nvinfo : EIATTR_EXIT_INSTR_OFFSETS
	.align		4
        /*0058*/ 	.byte	0x04, 0x1c
        /*005a*/ 	.short	(.L_61 - .L_60)


	//   ....[0]....
.L_60:
        /*005c*/ 	.word	0x000000c0


	//   ....[1]....
        /*0060*/ 	.word	0x000001a0


	//----- nvinfo : EIATTR_CBANK_PARAM_SIZE
	.align		4
.L_61:
        /*0064*/ 	.byte	0x03, 0x19
        /*0066*/ 	.short	0x001c


	//----- nvinfo : EIATTR_PARAM_CBANK
	.align		4
        /*0068*/ 	.byte	0x04, 0x0a
        /*006a*/ 	.short	(.L_63 - .L_62)
	.align		4
.L_62:
        /*006c*/ 	.word	index@(.nv.constant0._Z15updateB_inversePfPKfS1_i)
        /*0070*/ 	.short	0x0380
        /*0072*/ 	.short	0x001c


	//----- nvinfo : EIATTR_SW_WAR
	.align		4
.L_63:
        /*0074*/ 	.byte	0x04, 0x36
        /*0076*/ 	.short	(.L_65 - .L_64)
.L_64:
        /*0078*/ 	.word	0x00000008
.L_65:


//--------------------- .nv.info._Z13B_inverse_colPfPKfii --------------------------
	.section	.nv.info._Z13B_inverse_colPfPKfii,"",@"SHT_CUDA_INFO"
	.sectionflags	@""
	.align	4


	//----- nvinfo : EIATTR_CUDA_API_VERSION
	.align		4
        /*0000*/ 	.byte	0x04, 0x37
        /*0002*/ 	.short	(.L_67 - .L_66)
.L_66:
        /*0004*/ 	.word	0x00000082


	//----- nvinfo : EIATTR_KPARAM_INFO
	.align		4
.L_67:
        /*0008*/ 	.byte	0x04, 0x17
        /*000a*/ 	.short	(.L_69 - .L_68)
.L_68:
        /*000c*/ 	.word	0x00000000
        /*0010*/ 	.short	0x0003
        /*0012*/ 	.short	0x0014
        /*0014*/ 	.byte	0x00, 0xf0, 0x11, 0x00


	//----- nvinfo : EIATTR_KPARAM_INFO
	.align		4
.L_69:
        /*0018*/ 	.byte	0x04, 0x17
        /*001a*/ 	.short	(.L_71 - .L_70)
.L_70:
        /*001c*/ 	.word	0x00000000
        /*0020*/ 	.short	0x0002
        /*0022*/ 	.short	0x0010
        /*0024*/ 	.byte	0x00, 0xf0, 0x11, 0x00


	//----- nvinfo : EIATTR_KPARAM_INFO
	.align		4
.L_71:
        /*0028*/ 	.byte	0x04, 0x17
        /*002a*/ 	.short	(.L_73 - .L_72)
.L_72:
        /*002c*/ 	.word	0x00000000
        /*0030*/ 	.short	0x0001
        /*0032*/ 	.short	0x0008
        /*0034*/ 	.byte	0x00, 0xf5, 0x21, 0x00


	//----- nvinfo : EIATTR_KPARAM_INFO
	.align		4
.L_73:
        /*0038*/ 	.byte	0x04, 0x17
        /*003a*/ 	.short	(.L_75 - .L_74)
.L_74:
        /*003c*/ 	.word	0x00000000
        /*0040*/ 	.short	0x0000
        /*0042*/ 	.short	0x0000
        /*0044*/ 	.byte	0x00, 0xf5, 0x21, 0x00


	//----- nvinfo : EIATTR_SPARSE_MMA_MASK
	.align		4
.L_75:
        /*0048*/ 	.byte	0x03, 0x50
        /*004a*/ 	.short	0x0000


	//----- nvinfo : EIATTR_MAXREG_COUNT
	.align		4
        /*004c*/ 	.byte	0x03, 0x1b
        /*004e*/ 	.short	0x00ff


	//----- nvinfo : EIATTR_MERCURY_ISA_VERSION
	.align		4
        /*0050*/ 	.byte	0x03, 0x5f
        /*0052*/ 	.short	0x0101


	//----- nvinfo : EIATTR_VRC_CTA_INIT_COUNT
	.align		4
        /*0054*/ 	.byte	0x02, 0x4a
	.zero		1
	.zero		1


	//----- nvinfo : EIATTR_EXIT_INSTR_OFFSETS
	.align		4
        /*0058*/ 	.byte	0x04, 0x1c
        /*005a*/ 	.short	(.L_77 - .L_76)


	//   ....[0]....
.L_76:
        /*005c*/ 	.word	0x00000070


	//   ....[1]....
        /*0060*/ 	.word	0x00000110


	//----- nvinfo : EIATTR_CBANK_PARAM_SIZE
	.align		4
.L_77:
        /*0064*/ 	.byte	0x03, 0x19
        /*0066*/ 	.short	0x0018


	//----- nvinfo : EIATTR_PARAM_CBANK
	.align		4
        /*0068*/ 	.byte	0x04, 0x0a
        /*006a*/ 	.short	(.L_79 - .L_78)
	.align		4
.L_78:
        /*006c*/ 	.word	index@(.nv.constant0._Z13B_inverse_colPfPKfii)
        /*0070*/ 	.short	0x0380
        /*0072*/ 	.short	0x0018


	//----- nvinfo : EIATTR_SW_WAR
	.align		4
.L_79:
        /*0074*/ 	.byte	0x04, 0x36
        /*0076*/ 	.short	(.L_81 - .L_80)
.L_80:
        /*0078*/ 	.word	0x00000008
.L_81:


//--------------------- .nv.info._Z17vecMatrixMulti_cBPKiPKfS2_Pfi --------------------------
	.section	.nv.info._Z17vecMatrixMulti_cBPKiPKfS2_Pfi,"",@"SHT_CUDA_INFO"
	.sectionflags	@""
	.align	4


	//----- nvinfo : EIATTR_CUDA_API_VERSION
	.align		4
        /*0000*/ 	.byte	0x04, 0x37
        /*0002*/ 	.short	(.L_83 - .L_82)
.L_82:
        /*0004*/ 	.word	0x00000082


	//----- nvinfo : EIATTR_KPARAM_INFO
	.align		4
.L_83:
        /*0008*/ 	.byte	0x04, 0x17
        /*000a*/ 	.short	(.L_85 - .L_84)
.L_84:
        /*000c*/ 	.word	0x00000000
        /*0010*/ 	.short	0x0004
        /*0012*/ 	.short	0x0020
        /*0014*/ 	.byte	0x00, 0xf0, 0x11, 0x00


	//----- nvinfo : EIATTR_KPARAM_INFO
	.align		4
.L_85:
        /*0018*/ 	.byte	0x04, 0x17
        /*001a*/ 	.short	(.L_87 - .L_86)
.L_86:
        /*001c*/ 	.word	0x00000000
        /*0020*/ 	.short	0x0003
        /*0022*/ 	.short	0x0018
        /*0024*/ 	.byte	0x00, 0xf5, 0x21, 0x00


	//----- nvinfo : EIATTR_KPARAM_INFO
	.align		4
.L_87:
        /*0028*/ 	.byte	0x04, 0x17
        /*002a*/ 	.short	(.L_89 - .L_88)
.L_88:
        /*002c*/ 	.word	0x00000000
        /*0030*/ 	.short	0x0002
        /*0032*/ 	.short	0x0010
        /*0034*/ 	.byte	0x00, 0xf5, 0x21, 0x00


	//----- nvinfo : EIATTR_KPARAM_INFO
	.align		4
.L_89:
        /*0038*/ 	.byte	0x04, 0x17
        /*003a*/ 	.short	(.L_91 - .L_90)
.L_90:
        /*003c*/ 	.word	0x00000000
        /*0040*/ 	.short	0x0001
        /*0042*/ 	.short	0x0008
        /*0044*/ 	.byte	0x00, 0xf5, 0x21, 0x00


	//----- nvinfo : EIATTR_KPARAM_INFO
	.align		4
.L_91:
        /*0048*/ 	.byte	0x04, 0x17
        /*004a*/ 	.short	(.L_93 - .L_92)
.L_92:
        /*004c*/ 	.word	0x00000000
        /*0050*/ 	.short	0x0000
        /*0052*/ 	.short	0x0000
        /*0054*/ 	.byte	0x00, 0xf5, 0x21, 0x00


	//----- nvinfo : EIATTR_SPARSE_MMA_MASK
	.align		4
.L_93:
        /*0058*/ 	.byte	0x03, 0x50
        /*005a*/ 	.short	0x0000


	//----- nvinfo : EIATTR_MAXREG_COUNT
	.align		4
        /*005c*/ 	.byte	0x03, 0x1b
        /*005e*/ 	.short	0x00ff


	//----- nvinfo : EIATTR_MERCURY_ISA_VERSION
	.align		4
        /*0060*/ 	.byte	0x03, 0x5f
        /*0062*/ 	.short	0x0101


	//----- nvinfo : EIATTR_VRC_CTA_INIT_COUNT
	.align		4
        /*0064*/ 	.byte	0x02, 0x4a
	.zero		1
	.zero		1


	//----- nvinfo : EIATTR_EXIT_INSTR_OFFSETS
	.align		4
        /*0068*/ 	.byte	0x04, 0x1c
        /*006a*/ 	.short	(.L_95 - .L_94)


	//   ....[0]....
.L_94:
        /*006c*/ 	.word	0x00000070


	//   ....[1]....
        /*0070*/ 	.word	0x00000d00


	//----- nvinfo : EIATTR_CBANK_PARAM_SIZE
	.align		4
.L_95:
        /*0074*/ 	.byte	0x03, 0x19
        /*0076*/ 	.short	0x0024


	//----- nvinfo : EIATTR_PARAM_CBANK
	.align		4
        /*0078*/ 	.byte	0x04, 0x0a
        /*007a*/ 	.short	(.L_97 - .L_96)
	.align		4
.L_96:
        /*007c*/ 	.word	index@(.nv.constant0._Z17vecMatrixMulti_cBPKiPKfS2_Pfi)
        /*0080*/ 	.short	0x0380
        /*0082*/ 	.short	0x0024


	//----- nvinfo : EIATTR_SW_WAR
	.align		4
.L_97:
        /*0084*/ 	.byte	0x04, 0x36
        /*0086*/ 	.short	(.L_99 - .L_98)
.L_98:
        /*0088*/ 	.word	0x00000008
.L_99:


//--------------------- .nv.info._Z14vecMatrixMultiPKfS0_PKiPfii --------------------------
	.section	.nv.info._Z14vecMatrixMultiPKfS0_PKiPfii,"",@"SHT_CUDA_INFO"
	.sectionflags	@""
	.align	4


	//----- nvinfo : EIATTR_CUDA_API_VERSION
	.align		4
        /*0000*/ 	.byte	0x04, 0x37
        /*0002*/ 	.short	(.L_101 - .L_100)
.L_100:
        /*0004*/ 	.word	0x00000082


	//----- nvinfo : EIATTR_KPARAM_INFO
	.align		4
.L_101:
        /*0008*/ 	.byte	0x04, 0x17
        /*000a*/ 	.short	(.L_103 - .L_102)
.L_102:
        /*000c*/ 	.word	0x00000000
        /*0010*/ 	.short	0x0005
        /*0012*/ 	.short	0x0024
        /*0014*/ 	.byte	0x00, 0xf0, 0x11, 0x00


	//----- nvinfo : EIATTR_KPARAM_INFO
	.align		4
.L_103:
        /*0018*/ 	.byte	0x04, 0x17
        /*001a*/ 	.short	(.L_105 - .L_104)
.L_104:
        /*001c*/ 	.word	0x00000000
        /*0020*/ 	.short	0x0004
        /*0022*/ 	.short	0x0020
        /*0024*/ 	.byte	0x00, 0xf0, 0x11, 0x00


	//----- nvinfo : EIATTR_KPARAM_INFO
	.align		4
.L_105:
        /*0028*/ 	.byte	0x04, 0x17
        /*002a*/ 	.short	(.L_107 - .L_106)
.L_106:
        /*002c*/ 	.word	0x00000000
        /*0030*/ 	.short	0x0003
        /*0032*/ 	.short	0x0018
        /*0034*/ 	.byte	0x00, 0xf5, 0x21, 0x00


	//----- nvinfo : EIATTR_KPARAM_INFO
	.align		4
.L_107:
        /*0038*/ 	.byte	0x04, 0x17
        /*003a*/ 	.short	(.L_109 - .L_108)
.L_108:
        /*003c*/ 	.word	0x00000000
        /*0040*/ 	.short	0x0002
        /*0042*/ 	.short	0x0010
        /*0044*/ 	.byte	0x00, 0xf5, 0x21, 0x00


	//----- nvinfo : EIATTR_KPARAM_INFO
	.align		4
.L_109:
        /*0048*/ 	.byte	0x04, 0x17
        /*004a*/ 	.short	(.L_111 - .L_110)
.L_110:
        /*004c*/ 	.word	0x00000000
        /*0050*/ 	.short	0x0001
        /*0052*/ 	.short	0x0008
        /*0054*/ 	.byte	0x00, 0xf5, 0x21, 0x00


	//----- nvinfo : EIATTR_KPARAM_INFO
	.align		4
.L_111:
        /*0058*/ 	.byte	0x04, 0x17
        /*005a*/ 	.short	(.L_113 - .L_112)
.L_112:
        /*005c*/ 	.word	0x00000000
        /*0060*/ 	.short	0x0000
        /*0062*/ 	.short	0x0000
        /*0064*/ 	.byte	0x00, 0xf5, 0x21, 0x00


	//----- nvinfo : EIATTR_SPARSE_MMA_MASK
	.align		4
.L_113:
        /*0068*/ 	.byte	0x03, 0x50
        /*006a*/ 	.short	0x0000


	//----- nvinfo : EIATTR_MAXREG_COUNT
	.align		4
        /*006c*/ 	.byte	0x03, 0x1b
        /*006e*/ 	.short	0x00ff


	//----- nvinfo : EIATTR_MERCURY_ISA_VERSION
	.align		4
        /*0070*/ 	.byte	0x03, 0x5f
        /*0072*/ 	.short	0x0101


	//----- nvinfo : EIATTR_VRC_CTA_INIT_COUNT
	.align		4
        /*0074*/ 	.byte	0x02, 0x4a
	.zero		1
	.zero		1


	//----- nvinfo : EIATTR_EXIT_INSTR_OFFSETS
	.align		4
        /*0078*/ 	.byte	0x04, 0x1c
        /*007a*/ 	.short	(.L_115 - .L_114)


	//   ....[0]....
.L_114:
        /*007c*/ 	.word	0x00000070


	//   ....[1]....
        /*0080*/ 	.word	0x00000ac0


	//----- nvinfo : EIATTR_CBANK_PARAM_SIZE
	.align		4
.L_115:
        /*0084*/ 	.byte	0x03, 0x19
        /*0086*/ 	.short	0x0028


	//----- nvinfo : EIATTR_PARAM_CBANK
	.align		4
        /*0088*/ 	.byte	0x04, 0x0a
        /*008a*/ 	.short	(.L_117 - .L_116)
	.align		4
.L_116:
        /*008c*/ 	.word	index@(.nv.constant0._Z14vecMatrixMultiPKfS0_PKiPfii)
        /*0090*/ 	.short	0x0380
        /*0092*/ 	.short	0x0028


	//----- nvinfo : EIATTR_SW_WAR
	.align		4
.L_117:
        /*0094*/ 	.byte	0x04, 0x36
        /*0096*/ 	.short	(.L_119 - .L_118)
.L_118:
        /*0098*/ 	.word	0x00000008
.L_119:


//--------------------- .nv.info._Z14matrixVecMultiPKfS0_Pfi --------------------------
	.section	.nv.info._Z14matrixVecMultiPKfS0_Pfi,"",@"SHT_CUDA_INFO"
	.sectionflags	@""
	.align	4


	//----- nvinfo : EIATTR_CUDA_API_VERSION
	.align		4
        /*0000*/ 	.byte	0x04, 0x37
        /*0002*/ 	.short	(.L_121 - .L_120)
.L_120:
        /*0004*/ 	.word	0x00000082


	//----- nvinfo : EIATTR_KPARAM_INFO
	.align		4
.L_121:
        /*0008*/ 	.byte	0x04, 0x17
        /*000a*/ 	.short	(.L_123 - .L_122)
.L_122:
        /*000c*/ 	.word	0x00000000
        /*0010*/ 	.short	0x0003
        /*0012*/ 	.short	0x0018
        /*0014*/ 	.byte	0x00, 0xf0, 0x11, 0x00


	//----- nvinfo : EIATTR_KPARAM_INFO
	.align		4
.L_123:
        /*0018*/ 	.byte	0x04, 0x17
        /*001a*/ 	.short	(.L_125 - .L_124)
.L_124:
        /*001c*/ 	.word	0x00000000
        /*0020*/ 	.short	0x0002
        /*0022*/ 	.short	0x0010
        /*0024*/ 	.byte	0x00, 0xf5, 0x21, 0x00


	//----- nvinfo : EIATTR_KPARAM_INFO
	.align		4
.L_125:
        /*0028*/ 	.byte	0x04, 0x17
        /*002a*/ 	.short	(.L_127 - .L_126)
.L_126:
        /*002c*/ 	.word	0x00000000
        /*0030*/ 	.short	0x0001
        /*0032*/ 	.short	0x0008
        /*0034*/ 	.byte	0x00, 0xf5, 0x21, 0x00


	//----- nvinfo : EIATTR_KPARAM_INFO
	.align		4
.L_127:
        /*0038*/ 	.byte	0x04, 0x17
        /*003a*/ 	.short	(.L_129 - .L_128)
.L_128:
        /*003c*/ 	.word	0x00000000
        /*0040*/ 	.short	0x0000
        /*0042*/ 	.short	0x0000
        /*0044*/ 	.byte	0x00, 0xf5, 0x21, 0x00


	//----- nvinfo : EIATTR_SPARSE_MMA_MASK
	.align		4
.L_129:
        /*0048*/ 	.byte	0x03, 0x50
        /*004a*/ 	.short	0x0000


	//----- nvinfo : EIATTR_MAXREG_COUNT
	.align		4
        /*004c*/ 	.byte	0x03, 0x1b
        /*004e*/ 	.short	0x00ff


	//----- nvinfo : EIATTR_MERCURY_ISA_VERSION
	.align		4
        /*0050*/ 	.byte	0x03, 0x5f
        /*0052*/ 	.short	0x0101


	//----- nvinfo : EIATTR_VRC_CTA_INIT_COUNT
	.align		4
        /*0054*/ 	.byte	0x02, 0x4a
	.zero		1
	.zero		1


	//----- nvinfo : EIATTR_EXIT_INSTR_OFFSETS
	.align		4
        /*0058*/ 	.byte	0x04, 0x1c
        /*005a*/ 	.short	(.L_131 - .L_130)


	//   ....[0]....
.L_130:
        /*005c*/ 	.word	0x00000070


	//   ....[1]....
        /*0060*/ 	.word	0x00000a80


	//----- nvinfo : EIATTR_CBANK_PARAM_SIZE
	.align		4
.L_131:
        /*0064*/ 	.byte	0x03, 0x19
        /*0066*/ 	.short	0x001c


	//----- nvinfo : EIATTR_PARAM_CBANK
	.align		4
        /*0068*/ 	.byte	0x04, 0x0a
        /*006a*/ 	.short	(.L_133 - .L_132)
	.align		4
.L_132:
        /*006c*/ 	.word	index@(.nv.constant0._Z14matrixVecMultiPKfS0_Pfi)
        /*0070*/ 	.short	0x0380
        /*0072*/ 	.short	0x001c


	//----- nvinfo : EIATTR_SW_WAR
	.align		4
.L_133:
        /*0074*/ 	.byte	0x04, 0x36
        /*0076*/ 	.short	(.L_135 - .L_134)
.L_134:
        /*0078*/ 	.word	0x00000008
.L_135:


//--------------------- .nv.info._Z13vecMultiConstPffi --------------------------
	.section	.nv.info._Z13vecMultiConstPffi,"",@"SHT_CUDA_INFO"
	.sectionflags	@""
	.align	4


	//----- nvinfo : EIATTR_CUDA_API_VERSION
	.align		4
        /*0000*/ 	.byte	0x04, 0x37
        /*0002*/ 	.short	(.L_137 - .L_136)
.L_136:
        /*0004*/ 	.word	0x00000082


	//----- nvinfo : EIATTR_KPARAM_INFO
	.align		4
.L_137:
        /*0008*/ 	.byte	0x04, 0x17
        /*000a*/ 	.short	(.L_139 - .L_138)
.L_138:
        /*000c*/ 	.word	0x00000000
        /*0010*/ 	.short	0x0002
        /*0012*/ 	.short	0x000c
        /*0014*/ 	.byte	0x00, 0xf0, 0x11, 0x00


	//----- nvinfo : EIATTR_KPARAM_INFO
	.align		4
.L_139:
        /*0018*/ 	.byte	0x04, 0x17
        /*001a*/ 	.short	(.L_141 - .L_140)
.L_140:
        /*001c*/ 	.word	0x00000000
        /*0020*/ 	.short	0x0001
        /*0022*/ 	.short	0x0008
        /*0024*/ 	.byte	0x00, 0xf0, 0x11, 0x00


	//----- nvinfo : EIATTR_KPARAM_INFO
	.align		4
.L_141:
        /*0028*/ 	.byte	0x04, 0x17
        /*002a*/ 	.short	(.L_143 - .L_142)
.L_142:
        /*002c*/ 	.word	0x00000000
        /*0030*/ 	.short	0x0000
        /*0032*/ 	.short	0x0000
        /*0034*/ 	.byte	0x00, 0xf5, 0x21, 0x00


	//----- nvinfo : EIATTR_SPARSE_MMA_MASK
	.align		4
.L_143:
        /*0038*/ 	.byte	0x03, 0x50
        /*003a*/ 	.short	0x0000


	//----- nvinfo : EIATTR_MAXREG_COUNT
	.align		4
        /*003c*/ 	.byte	0x03, 0x1b
        /*003e*/ 	.short	0x00ff


	//----- nvinfo : EIATTR_MERCURY_ISA_VERSION
	.align		4
        /*0040*/ 	.byte	0x03, 0x5f
        /*0042*/ 	.short	0x0101


	//----- nvinfo : EIATTR_VRC_CTA_INIT_COUNT
	.align		4
        /*0044*/ 	.byte	0x02, 0x4a
	.zero		1
	.zero		1


	//----- nvinfo : EIATTR_EXIT_INSTR_OFFSETS
	.align		4
        /*0048*/ 	.byte	0x04, 0x1c
        /*004a*/ 	.short	(.L_145 - .L_144)


	//   ....[0]....
.L_144:
        /*004c*/ 	.word	0x00000070


	//   ....[1]....
        /*0050*/ 	.word	0x000000f0


	//----- nvinfo : EIATTR_CBANK_PARAM_SIZE
	.align		4
.L_145:
        /*0054*/ 	.byte	0x03, 0x19
        /*0056*/ 	.short	0x0010


	//----- nvinfo : EIATTR_PARAM_CBANK
	.align		4
        /*0058*/ 	.byte	0x04, 0x0a
        /*005a*/ 	.short	(.L_147 - .L_146)
	.align		4
.L_146:
        /*005c*/ 	.word	index@(.nv.constant0._Z13vecMultiConstPffi)
        /*0060*/ 	.short	0x0380
        /*0062*/ 	.short	0x0010


	//----- nvinfo : EIATTR_SW_WAR
	.align		4
.L_147:
        /*0064*/ 	.byte	0x04, 0x36
        /*0066*/ 	.short	(.L_149 - .L_148)
.L_148:
        /*0068*/ 	.word	0x00000008
.L_149:


//--------------------- .nv.info._Z6vecDivPKfS0_Pfi --------------------------
	.section	.nv.info._Z6vecDivPKfS0_Pfi,"",@"SHT_CUDA_INFO"
	.sectionflags	@""
	.align	4


	//----- nvinfo : EIATTR_CUDA_API_VERSION
	.align		4
        /*0000*/ 	.byte	0x04, 0x37
        /*0002*/ 	.short	(.L_151 - .L_150)
.L_150:
        /*0004*/ 	.word	0x00000082


	//----- nvinfo : EIATTR_KPARAM_INFO
	.align		4
.L_151:
        /*0008*/ 	.byte	0x04, 0x17
        /*000a*/ 	.short	(.L_153 - .L_152)
.L_152:
        /*000c*/ 	.word	0x00000000
        /*0010*/ 	.short	0x0003
        /*0012*/ 	.short	0x0018
        /*0014*/ 	.byte	0x00, 0xf0, 0x11, 0x00


	//----- nvinfo : EIATTR_KPARAM_INFO
	.align		4
.L_153:
        /*0018*/ 	.byte	0x04, 0x17
        /*001a*/ 	.short	(.L_155 - .L_154)
.L_154:
        /*001c*/ 	.word	0x00000000
        /*0020*/ 	.short	0x0002
        /*0022*/ 	.short	0x0010
        /*0024*/ 	.byte	0x00, 0xf5, 0x21, 0x00


	//----- nvinfo : EIATTR_KPARAM_INFO
	.align		4
.L_155:
        /*0028*/ 	.byte	0x04, 0x17
        /*002a*/ 	.short	(.L_157 - .L_156)
.L_156:
        /*002c*/ 	.word	0x00000000
        /*0030*/ 	.short	0x0001
        /*0032*/ 	.short	0x0008
        /*0034*/ 	.byte	0x00, 0xf5, 0x21, 0x00


	//----- nvinfo : EIATTR_KPARAM_INFO
	.align		4
.L_157:
        /*0038*/ 	.byte	0x04, 0x17
        /*003a*/ 	.short	(.L_159 - .L_158)
.L_158:
        /*003c*/ 	.word	0x00000000
        /*0040*/ 	.short	0x0000
        /*0042*/ 	.short	0x0000
        /*0044*/ 	.byte	0x00, 0xf5, 0x21, 0x00


	//----- nvinfo : EIATTR_SPARSE_MMA_MASK
	.align		4
.L_159:
        /*0048*/ 	.byte	0x03, 0x50
        /*004a*/ 	.short	0x0000


	//----- nvinfo : EIATTR_MAXREG_COUNT
	.align		4
        /*004c*/ 	.byte	0x03, 0x1b
        /*004e*/ 	.short	0x00ff


	//----- nvinfo : EIATTR_MERCURY_ISA_VERSION
	.align		4
        /*0050*/ 	.byte	0x03, 0x5f
        /*0052*/ 	.short	0x0101


	//----- nvinfo : EIATTR_VRC_CTA_INIT_COUNT
	.align		4
        /*0054*/ 	.byte	0x02, 0x4a
	.zero		1
	.zero		1


	//----- nvinfo : EIATTR_EXIT_INSTR_OFFSETS
	.align		4
        /*0058*/ 	.byte	0x04, 0x1c
        /*005a*/ 	.short	(.L_161 - .L_160)


	//   ....[0]....
.L_160:
        /*005c*/ 	.word	0x00000070


	//   ....[1]....
        /*0060*/ 	.word	0x000001f0


	//----- nvinfo : EIATTR_CRS_STACK_SIZE
	.align		4
.L_161:
        /*0064*/ 	.byte	0x04, 0x1e
        /*0066*/ 	.short	(.L_163 - .L_162)
.L_162:
        /*0068*/ 	.word	0x00000000


	//----- nvinfo : EIATTR_CBANK_PARAM_SIZE
	.align		4
.L_163:
        /*006c*/ 	.byte	0x03, 0x19
        /*006e*/ 	.short	0x001c


	//----- nvinfo : EIATTR_PARAM_CBANK
	.align		4
        /*0070*/ 	.byte	0x04, 0x0a
        /*0072*/ 	.short	(.L_165 - .L_164)
	.align		4
.L_164:
        /*0074*/ 	.word	index@(.nv.constant0._Z6vecDivPKfS0_Pfi)
        /*0078*/ 	.short	0x0380
        /*007a*/ 	.short	0x001c


	//----- nvinfo : EIATTR_SW_WAR
	.align		4
.L_165:
        /*007c*/ 	.byte	0x04, 0x36
        /*007e*/ 	.short	(.L_167 - .L_166)
.L_166:
        /*0080*/ 	.word	0x00000008
.L_167:


//--------------------- .nv.info._Z14vecDiff_cN_barPKiPKfS2_Pfi --------------------------
	.section	.nv.info._Z14vecDiff_cN_barPKiPKfS2_Pfi,"",@"SHT_CUDA_INFO"
	.sectionflags	@""
	.align	4


	//----- nvinfo : EIATTR_CUDA_API_VERSION
	.align		4
        /*0000*/ 	.byte	0x04, 0x37
        /*0002*/ 	.short	(.L_169 - .L_168)
.L_168:
        /*0004*/ 	.word	0x00000082


	//----- nvinfo : EIATTR_KPARAM_INFO
	.align		4
.L_169:
        /*0008*/ 	.byte	0x04, 0x17
        /*000a*/ 	.short	(.L_171 - .L_170)
.L_170:
        /*000c*/ 	.word	0x00000000
        /*0010*/ 	.short	0x0004
        /*0012*/ 	.short	0x0020
        /*0014*/ 	.byte	0x00, 0xf0, 0x11, 0x00


	//----- nvinfo : EIATTR_KPARAM_INFO
	.align		4
.L_171:
        /*0018*/ 	.byte	0x04, 0x17
        /*001a*/ 	.short	(.L_173 - .L_172)
.L_172:
        /*001c*/ 	.word	0x00000000
        /*0020*/ 	.short	0x0003
        /*0022*/ 	.short	0x0018
        /*0024*/ 	.byte	0x00, 0xf5, 0x21, 0x00


	//----- nvinfo : EIATTR_KPARAM_INFO
	.align		4
.L_173:
        /*0028*/ 	.byte	0x04, 0x17
        /*002a*/ 	.short	(.L_175 - .L_174)
.L_174:
        /*002c*/ 	.word	0x00000000
        /*0030*/ 	.short	0x0002
        /*0032*/ 	.short	0x0010
        /*0034*/ 	.byte	0x00, 0xf5, 0x21, 0x00


	//----- nvinfo : EIATTR_KPARAM_INFO
	.align		4
.L_175:
        /*0038*/ 	.byte	0x04, 0x17
        /*003a*/ 	.short	(.L_177 - .L_176)
.L_176:
        /*003c*/ 	.word	0x00000000
        /*0040*/ 	.short	0x0001
        /*0042*/ 	.short	0x0008
        /*0044*/ 	.byte	0x00, 0xf5, 0x21, 0x00


	//----- nvinfo : EIATTR_KPARAM_INFO
	.align		4
.L_177:
        /*0048*/ 	.byte	0x04, 0x17
        /*004a*/ 	.short	(.L_179 - .L_178)
.L_178:
        /*004c*/ 	.word	0x00000000
        /*0050*/ 	.short	0x0000
        /*0052*/ 	.short	0x0000
        /*0054*/ 	.byte	0x00, 0xf5, 0x21, 0x00


	//----- nvinfo : EIATTR_SPARSE_MMA_MASK
	.align		4
.L_179:
        /*0058*/ 	.byte	0x03, 0x50
        /*005a*/ 	.short	0x0000


	//----- nvinfo : EIATTR_MAXREG_COUNT
	.align		4
        /*005c*/ 	.byte	0x03, 0x1b
        /*005e*/ 	.short	0x00ff


	//----- nvinfo : EIATTR_MERCURY_ISA_VERSION
	.align		4
        /*0060*/ 	.byte	0x03, 0x5f
        /*0062*/ 	.short	0x0101


	//----- nvinfo : EIATTR_VRC_CTA_INIT_COUNT
	.align		4
        /*0064*/ 	.byte	0x02, 0x4a
	.zero		1
	.zero		1


	//----- nvinfo : EIATTR_EXIT_INSTR_OFFSETS
	.align		4
        /*0068*/ 	.byte	0x04, 0x1c
        /*006a*/ 	.short	(.L_181 - .L_180)


	//   ....[0]....
.L_180:
        /*006c*/ 	.word	0x00000070


	//   ....[1]....
        /*0070*/ 	.word	0x00000160


	//----- nvinfo : EIATTR_CBANK_PARAM_SIZE
	.align		4
.L_181:
        /*0074*/ 	.byte	0x03, 0x19
        /*0076*/ 	.short	0x0024


	//----- nvinfo : EIATTR_PARAM_CBANK
	.align		4
        /*0078*/ 	.byte	0x04, 0x0a
        /*007a*/ 	.short	(.L_183 - .L_182)
	.align		4
.L_182:
        /*007c*/ 	.word	index@(.nv.constant0._Z14vecDiff_cN_barPKiPKfS2_Pfi)
        /*0080*/ 	.short	0x0380
        /*0082*/ 	.short	0x0024


	//----- nvinfo : EIATTR_SW_WAR
	.align		4
.L_183:
        /*0084*/ 	.byte	0x04, 0x36
        /*0086*/ 	.short	(.L_185 - .L_184)
.L_184:
        /*0088*/ 	.word	0x00000008
.L_185:


//--------------------- .nv.callgraph             --------------------------
	.section	.nv.callgraph,"",@"SHT_CUDA_CALLGRAPH"
	.align	4
	.sectionentsize	8
	.align		4
        /*0000*/ 	.word	0x00000000
	.align		4
        /*0004*/ 	.word	0xffffffff
	.align		4
        /*0008*/ 	.word	0x00000000
	.align		4
        /*000c*/ 	.word	0xfffffffe
	.align		4
        /*0010*/ 	.word	0x00000000
	.align		4
        /*0014*/ 	.word	0xfffffffd
	.align		4
        /*0018*/ 	.word	0x00000000
	.align		4
        /*001c*/ 	.word	0xfffffffc


//--------------------- .text._Z15updateB_inversePfPKfS1_i --------------------------
	.section	.text._Z15updateB_inversePfPKfS1_i,"ax",@progbits
	.align	128
        .global         _Z15updateB_inversePfPKfS1_i
        .type           _Z15updateB_inversePfPKfS1_i,@function
        .size           _Z15updateB_inversePfPKfS1_i,(.L_x_38 - _Z15updateB_inversePfPKfS1_i)
        .other          _Z15updateB_inversePfPKfS1_i,@"STO_CUDA_ENTRY STV_DEFAULT"
_Z15updateB_inversePfPKfS1_i:
.text._Z15updateB_inversePfPKfS1_i:
[----:B------:R-:W-:Y:S01]  /*0000*/  LDC R1, c[0x0][0x37c] ;  /* 0x0000df00ff017b82 */ /* 0x000fe20000000800 */
[----:B------:R-:W0:Y:S07]  /*0010*/  S2R R0, SR_TID.X ;  /* 0x0000000000007919 */ /* 0x000e2e0000002100 */
[----:B------:R-:W0:Y:S01]  /*0020*/  S2UR UR4, SR_CTAID.X ;  /* 0x00000000000479c3 */ /* 0x000e220000002500 */
[----:B------:R-:W1:Y:S01]  /*0030*/  LDCU UR6, c[0x0][0x398] ;  /* 0x00007300ff0677ac */ /* 0x000e620008000800 */
[----:B------:R-:W2:Y:S06]  /*0040*/  S2R R3, SR_TID.Y ;  /* 0x0000000000037919 */ /* 0x000eac0000002200 */
[----:B------:R-:W0:Y:S08]  /*0050*/  LDC R9, c[0x0][0x360] ;  /* 0x0000d800ff097b82 */ /* 0x000e300000000800 */
[----:B------:R-:W2:Y:S08]  /*0060*/  S2UR UR5, SR_CTAID.Y ;  /* 0x00000000000579c3 */ /* 0x000eb00000002600 */
[----:B------:R-:W2:Y:S01]  /*0070*/  LDC R2, c[0x0][0x364] ;  /* 0x0000d900ff027b82 */ /* 0x000ea20000000800 */
[----:B0-----:R-:W-:-:S02]  /*0080*/  IMAD R9, R9, UR4, R0 ;  /* 0x0000000409097c24 */ /* 0x001fc4000f8e0200 */
[----:B--2---:R-:W-:-:S05]  /*0090*/  IMAD R0, R2, UR5, R3 ;  /* 0x0000000502007c24 */ /* 0x004fca000f8e0203 */
[----:B------:R-:W-:-:S04]  /*00a0*/  VIMNMX R2, PT, PT, R9, R0, !PT ;  /* 0x0000000009027248 */ /* 0x000fc80007fe0100 */
[----:B-1----:R-:W-:-:S13]  /*00b0*/  ISETP.GE.AND P0, PT, R2, UR6, PT ;  /* 0x0000000602007c0c */ /* 0x002fda000bf06270 */
[----:B------:R-:W-:Y:S05]  /*00c0*/  @P0 EXIT ;  /* 0x000000000000094d */ /* 0x000fea0003800000 */
[----:B------:R-:W0:Y:S01]  /*00d0*/  LDC.64 R2, c[0x0][0x388] ;  /* 0x0000e200ff027b82 */ /* 0x000e220000000a00 */
[----:B------:R-:W1:Y:S01]  /*00e0*/  LDCU.64 UR4, c[0x0][0x358] ;  /* 0x00006b00ff0477ac */ /* 0x000e620008000a00 */
[----:B------:R-:W-:-:S06]  /*00f0*/  IMAD R11, R9, UR6, R0 ;  /* 0x00000006090b7c24 */ /* 0x000fcc000f8e0200 */
[----:B------:R-:W2:Y:S08]  /*0100*/  LDC.64 R4, c[0x0][0x390] ;  /* 0x0000e400ff047b82 */ /* 0x000eb00000000a00 */
[----:B------:R-:W3:Y:S01]  /*0110*/  LDC.64 R6, c[0x0][0x380] ;  /* 0x0000e000ff067b82 */ /* 0x000ee20000000a00 */
[----:B0-----:R-:W-:-:S06]  /*0120*/  IMAD.WIDE R2, R9, 0x4, R2 ;  /* 0x0000000409027825 */ /* 0x001fcc00078e0202 */
[----:B-1----:R-:W4:Y:S01]  /*0130*/  LDG.E R2, desc[UR4][R2.64] ;  /* 0x0000000402027981 */ /* 0x002f22000c1e1900 */
[----:B--2---:R-:W-:-:S06]  /*0140*/  IMAD.WIDE.U32 R4, R0, 0x4, R4 ;  /* 0x0000000400047825 */ /* 0x004fcc00078e0004 */
[----:B------:R-:W4:Y:S01]  /*0150*/  LDG.E R5, desc[UR4][R4.64] ;  /* 0x0000000404057981 */ /* 0x000f22000c1e1900 */
[----:B---3--:R-:W-:-:S05]  /*0160*/  IMAD.WIDE R6, R11, 0x4, R6 ;  /* 0x000000040b067825 */ /* 0x008fca00078e0206 */
[----:B------:R-:W4:Y:S02]  /*0170*/  LDG.E R9, desc[UR4][R6.64] ;  /* 0x0000000406097981 */ /* 0x000f24000c1e1900 */
[----:B----4-:R-:W-:-:S05]  /*0180*/  FFMA R9, R2, R5, R9 ;  /* 0x0000000502097223 */ /* 0x010fca0000000009 */
[----:B------:R-:W-:Y:S01]  /*0190*/  STG.E desc[UR4][R6.64], R9 ;  /* 0x0000000906007986 */ /* 0x000fe2000c101904 */
[----:B------:R-:W-:Y:S05]  /*01a0*/  EXIT ;  /* 0x000000000000794d */ /* 0x000fea0003800000 */
.L_x_0:
[----:B------:R-:W-:-:S00]  /*01b0*/  BRA `(.L_x_0) ;  /* 0xfffffffc00fc7947 */ /* 0x000fc0000383ffff */
[----:B------:R-:W-:-:S00]  /*01c0*/  NOP ;  /* 0x0000000000007918 */ /* 0x000fc00000000000 */
        /* <DEDUP_REMOVED lines=11> */
.L_x_38:


//--------------------- .text._Z13B_inverse_colPfPKfii --------------------------
	.section	.text._Z13B_inverse_colPfPKfii,"ax",@progbits
	.align	128
        .global         _Z13B_inverse_colPfPKfii
        .type           _Z13B_inverse_colPfPKfii,@function
        .size           _Z13B_inverse_colPfPKfii,(.L_x_39 - _Z13B_inverse_colPfPKfii)
        .other          _Z13B_inverse_colPfPKfii,@"STO_CUDA_ENTRY STV_DEFAULT"
_Z13B_inverse_colPfPKfii:
.text._Z13B_inverse_colPfPKfii:
[----:B------:R-:W-:Y:S01]  /*0000*/  LDC R1, c[0x0][0x37c] ;  /* 0x0000df00ff017b82 */ /* 0x000fe20000000800 */
[----:B------:R-:W0:Y:S01]  /*0010*/  S2R R7, SR_CTAID.X ;  /* 0x0000000000077919 */ /* 0x000e220000002500 */
[----:B------:R-:W0:Y:S01]  /*0020*/  LDCU UR4, c[0x0][0x360] ;  /* 0x00006c00ff0477ac */ /* 0x000e220008000800 */
[----:B------:R-:W0:Y:S01]  /*0030*/  S2R R0, SR_TID.X ;  /* 0x0000000000007919 */ /* 0x000e220000002100 */
[----:B------:R-:W1:Y:S01]  /*0040*/  LDCU UR6, c[0x0][0x394] ;  /* 0x00007280ff0677ac */ /* 0x000e620008000800 */
[----:B0-----:R-:W-:-:S05]  /*0050*/  IMAD R7, R7, UR4, R0 ;  /* 0x0000000407077c24 */ /* 0x001fca000f8e0200 */
[----:B-1----:R-:W-:-:S13]  /*0060*/  ISETP.GE.AND P0, PT, R7, UR6, PT ;  /* 0x0000000607007c0c */ /* 0x002fda000bf06270 */
[----:B------:R-:W-:Y:S05]  /*0070*/  @P0 EXIT ;  /* 0x000000000000094d */ /* 0x000fea0003800000 */
[----:B------:R-:W0:Y:S01]  /*0080*/  LDC R0, c[0x0][0x390] ;  /* 0x0000e400ff007b82 */ /* 0x000e220000000800 */
[----:B------:R-:W1:Y:S07]  /*0090*/  LDCU.64 UR4, c[0x0][0x358] ;  /* 0x00006b00ff0477ac */ /* 0x000e6e0008000a00 */
[----:B------:R-:W2:Y:S01]  /*00a0*/  LDC.64 R2, c[0x0][0x388] ;  /* 0x0000e200ff027b82 */ /* 0x000ea20000000a00 */
[----:B0-----:R-:W-:-:S04]  /*00b0*/  IMAD R5, R0, UR6, R7 ;  /* 0x0000000600057c24 */ /* 0x001fc8000f8e0207 */
[----:B--2---:R-:W-:-:S03]  /*00c0*/  IMAD.WIDE R2, R5, 0x4, R2 ;  /* 0x0000000405027825 */ /* 0x004fc600078e0202 */
[----:B------:R-:W0:Y:S03]  /*00d0*/  LDC.64 R4, c[0x0][0x380] ;  /* 0x0000e000ff047b82 */ /* 0x000e260000000a00 */
[----:B-1----:R-:W2:Y:S01]  /*00e0*/  LDG.E R3, desc[UR4][R2.64] ;  /* 0x0000000402037981 */ /* 0x002ea2000c1e1900 */
[----:B0-----:R-:W-:-:S05]  /*00f0*/  IMAD.WIDE R4, R7, 0x4, R4 ;  /* 0x0000000407047825 */ /* 0x001fca00078e0204 */
[----:B--2---:R-:W-:Y:S01]  /*0100*/  STG.E desc[UR4][R4.64], R3 ;  /* 0x0000000304007986 */ /* 0x004fe2000c101904 */
[----:B------:R-:W-:Y:S05]  /*0110*/  EXIT ;  /* 0x000000000000794d */ /* 0x000fea0003800000 */
.L_x_1:
        /* <DEDUP_REMOVED lines=14> */
.L_x_39:


//--------------------- .text._Z17vecMatrixMulti_cBPKiPKfS2_Pfi --------------------------
	.section	.text._Z17vecMatrixMulti_cBPKiPKfS2_Pfi,"ax",@progbits
	.align	128
        .global         _Z17vecMatrixMulti_cBPKiPKfS2_Pfi
        .type           _Z17vecMatrixMulti_cBPKiPKfS2_Pfi,@function
        .size           _Z17vecMatrixMulti_cBPKiPKfS2_Pfi,(.L_x_40 - _Z17vecMatrixMulti_cBPKiPKfS2_Pfi)
        .other          _Z17vecMatrixMulti_cBPKiPKfS2_Pfi,@"STO_CUDA_ENTRY STV_DEFAULT"
_Z17vecMatrixMulti_cBPKiPKfS2_Pfi:
.text._Z17vecMatrixMulti_cBPKiPKfS2_Pfi:
        /* <DEDUP_REMOVED lines=8> */
[----:B------:R-:W-:Y:S01]  /*0080*/  UISETP.GE.AND UP0, UPT, UR22, 0x1, UPT ;  /* 0x000000011600788c */ /* 0x000fe2000bf06270 */
[----:B------:R-:W-:Y:S01]  /*0090*/  HFMA2 R3, -RZ, RZ, 0, 0 ;  /* 0x00000000ff037431 */ /* 0x000fe200000001ff */
[----:B------:R-:W0:Y:S07]  /*00a0*/  LDCU.64 UR16, c[0x0][0x358] ;  /* 0x00006b00ff1077ac */ /* 0x000e2e0008000a00 */
[----:B------:R-:W-:Y:S05]  /*00b0*/  BRA.U !UP0, `(.L_x_2) ;  /* 0x0000000d08047547 */ /* 0x000fea000b800000 */
[----:B------:R-:W-:Y:S01]  /*00c0*/  UISETP.GE.U32.AND UP1, UPT, UR22, 0x8, UPT ;  /* 0x000000081600788c */ /* 0x000fe2000bf26070 */
[----:B------:R-:W-:Y:S01]  /*00d0*/  MOV R3, RZ ;  /* 0x000000ff00037202 */ /* 0x000fe20000000f00 */
[----:B------:R-:W-:Y:S01]  /*00e0*/  ULOP3.LUT UR23, UR22, 0x7, URZ, 0xc0, !UPT ;  /* 0x0000000716177892 */ /* 0x000fe2000f8ec0ff */
[----:B------:R-:W-:-:S03]  /*00f0*/  UMOV UR4, URZ ;  /* 0x000000ff00047c82 */ /* 0x000fc60008000000 */
[----:B------:R-:W-:-:S03]  /*0100*/  UISETP.NE.AND UP0, UPT, UR23, URZ, UPT ;  /* 0x000000ff1700728c */ /* 0x000fc6000bf05270 */
[----:B------:R-:W-:Y:S08]  /*0110*/  BRA.U !UP1, `(.L_x_3) ;  /* 0x0000000509487547 */ /* 0x000ff0000b800000 */
[----:B------:R-:W1:Y:S01]  /*0120*/  LDCU.64 UR6, c[0x0][0x380] ;  /* 0x00007000ff0677ac */ /* 0x000e620008000a00 */
[----:B------:R-:W-:Y:S02]  /*0130*/  MOV R3, RZ ;  /* 0x000000ff00037202 */ /* 0x000fe40000000f00 */
[----:B------:R-:W-:Y:S01]  /*0140*/  MOV R2, R0 ;  /* 0x0000000000027202 */ /* 0x000fe20000000f00 */
[----:B------:R-:W2:Y:S01]  /*0150*/  LDCU.64 UR24, c[0x0][0x390] ;  /* 0x00007200ff1877ac */ /* 0x000ea20008000a00 */
[----:B------:R-:W-:Y:S02]  /*0160*/  ULOP3.LUT UR4, UR22, 0x7ffffff8, URZ, 0xc0, !UPT ;  /* 0x7ffffff816047892 */ /* 0x000fe4000f8ec0ff */
[----:B-1----:R-:W-:-:S04]  /*0170*/  UIADD3 UR5, UP1, UPT, UR6, 0x10, URZ ;  /* 0x0000001006057890 */ /* 0x002fc8000ff3e0ff */
[----:B------:R-:W-:Y:S02]  /*0180*/  UIADD3.X UR6, UPT, UPT, URZ, UR7, URZ, UP1, !UPT ;  /* 0x00000007ff067290 */ /* 0x000fe40008ffe4ff */
[----:B------:R-:W-:Y:S01]  /*0190*/  MOV R12, UR5 ;  /* 0x00000005000c7c02 */ /* 0x000fe20008000f00 */
[----:B--2---:R-:W-:Y:S02]  /*01a0*/  UIMAD.WIDE.U32 UR8, UR22, 0x8, UR24 ;  /* 0x00000008160878a5 */ /* 0x004fe4000f8e0018 */
[----:B------:R-:W-:Y:S01]  /*01b0*/  UIMAD.WIDE.U32 UR10, UR22, 0xc, UR24 ;  /* 0x0000000c160a78a5 */ /* 0x000fe2000f8e0018 */
[----:B------:R-:W-:Y:S01]  /*01c0*/  IMAD.U32 R13, RZ, RZ, UR6 ;  /* 0x00000006ff0d7e24 */ /* 0x000fe2000f8e00ff */
[----:B------:R-:W-:Y:S02]  /*01d0*/  UIMAD.WIDE.U32 UR12, UR22, 0x10, UR24 ;  /* 0x00000010160c78a5 */ /* 0x000fe4000f8e0018 */
[----:B------:R-:W-:Y:S02]  /*01e0*/  UIMAD.WIDE.U32 UR14, UR22, 0x14, UR24 ;  /* 0x00000014160e78a5 */ /* 0x000fe4000f8e0018 */
[----:B------:R-:W-:-:S02]  /*01f0*/  UIMAD.WIDE.U32 UR18, UR22, 0x18, UR24 ;  /* 0x00000018161278a5 */ /* 0x000fc4000f8e0018 */
[----:B------:R-:W-:Y:S02]  /*0200*/  UIMAD.WIDE.U32 UR20, UR22, 0x1c, UR24 ;  /* 0x0000001c161478a5 */ /* 0x000fe4000f8e0018 */
[----:B------:R-:W-:-:S12]  /*0210*/  UIADD3 UR7, UPT, UPT, -UR4, URZ, URZ ;  /* 0x000000ff04077290 */ /* 0x000fd8000fffe1ff */
.L_x_4:
[----:B0-----:R-:W2:Y:S01]  /*0220*/  LDG.E R25, desc[UR16][R12.64+-0x10] ;  /* 0xfffff0100c197981 */ /* 0x001ea2000c1e1900 */
[----:B------:R-:W2:Y:S03]  /*0230*/  LDC.64 R10, c[0x0][0x388] ;  /* 0x0000e200ff0a7b82 */ /* 0x000ea60000000a00 */
[----:B------:R-:W3:Y:S04]  /*0240*/  LDG.E R17, desc[UR16][R12.64+-0xc] ;  /* 0xfffff4100c117981 */ /* 0x000ee8000c1e1900 */
[----:B------:R-:W4:Y:S04]  /*0250*/  LDG.E R19, desc[UR16][R12.64+-0x8] ;  /* 0xfffff8100c137981 */ /* 0x000f28000c1e1900 */
[----:B------:R-:W5:Y:S04]  /*0260*/  LDG.E R21, desc[UR16][R12.64+-0x4] ;  /* 0xfffffc100c157981 */ /* 0x000f68000c1e1900 */
[----:B------:R-:W4:Y:S04]  /*0270*/  LDG.E R27, desc[UR16][R12.64] ;  /* 0x000000100c1b7981 */ /* 0x000f28000c1e1900 */
[----:B------:R-:W4:Y:S04]  /*0280*/  LDG.E R29, desc[UR16][R12.64+0x4] ;  /* 0x000004100c1d7981 */ /* 0x000f28000c1e1900 */
[----:B------:R-:W4:Y:S04]  /*0290*/  LDG.E R4, desc[UR16][R12.64+0x8] ;  /* 0x000008100c047981 */ /* 0x000f28000c1e1900 */
[----:B------:R-:W4:Y:S01]  /*02a0*/  LDG.E R5, desc[UR16][R12.64+0xc] ;  /* 0x00000c100c057981 */ /* 0x000f22000c1e1900 */
[----:B------:R-:W-:Y:S01]  /*02b0*/  UIMAD.WIDE.U32 UR26, UR22, 0x4, UR24 ;  /* 0x00000004161a78a5 */ /* 0x000fe2000f8e0018 */
[----:B------:R-:W-:Y:S01]  /*02c0*/  HFMA2 R7, -RZ, RZ, 0, 2.384185791015625e-07 ;  /* 0x00000004ff077431 */ /* 0x000fe200000001ff */
[----:B------:R-:W-:Y:S01]  /*02d0*/  MOV R15, 0x4 ;  /* 0x00000004000f7802 */ /* 0x000fe20000000f00 */
[----:B------:R-:W-:-:S03]  /*02e0*/  HFMA2 R18, -RZ, RZ, 0, 2.384185791015625e-07 ;  /* 0x00000004ff127431 */ /* 0x000fc600000001ff */
[----:B------:R-:W-:Y:S01]  /*02f0*/  MOV R8, UR26 ;  /* 0x0000001a00087c02 */ /* 0x000fe20008000f00 */
[----:B------:R-:W-:Y:S01]  /*0300*/  IMAD.WIDE R14, R2, R15, UR8 ;  /* 0x00000008020e7e25 */ /* 0x000fe2000f8e020f */
[----:B------:R-:W-:-:S03]  /*0310*/  MOV R9, UR27 ;  /* 0x0000001b00097c02 */ /* 0x000fc60008000f00 */
[----:B------:R-:W-:-:S04]  /*0320*/  IMAD.WIDE R6, R2, R7, UR24 ;  /* 0x0000001802067e25 */ /* 0x000fc8000f8e0207 */
[----:B------:R-:W-:Y:S02]  /*0330*/  IMAD.WIDE R8, R2, 0x4, R8 ;  /* 0x0000000402087825 */ /* 0x000fe400078e0208 */
[----:B------:R-:W4:Y:S02]  /*0340*/  LDG.E R6, desc[UR16][R6.64] ;  /* 0x0000001006067981 */ /* 0x000f24000c1e1900 */
[----:B------:R-:W-:Y:S02]  /*0350*/  IMAD.MOV.U32 R23, RZ, RZ, 0x4 ;  /* 0x00000004ff177424 */ /* 0x000fe400078e00ff */
[----:B------:R-:W4:Y:S01]  /*0360*/  LDG.E R8, desc[UR16][R8.64] ;  /* 0x0000001008087981 */ /* 0x000f22000c1e1900 */
[----:B------:R-:W-:-:S03]  /*0370*/  MOV R26, 0x4 ;  /* 0x00000004001a7802 */ /* 0x000fc60000000f00 */
[----:B------:R0:W4:Y:S02]  /*0380*/  LDG.E R7, desc[UR16][R14.64] ;  /* 0x000000100e077981 */ /* 0x000124000c1e1900 */
[----:B0-----:R-:W-:-:S06]  /*0390*/  IMAD.WIDE R14, R2, R23, UR10 ;  /* 0x0000000a020e7e25 */ /* 0x001fcc000f8e0217 */
[----:B------:R-:W4:Y:S01]  /*03a0*/  LDG.E R14, desc[UR16][R14.64] ;  /* 0x000000100e0e7981 */ /* 0x000f22000c1e1900 */
[----:B--2---:R-:W-:-:S04]  /*03b0*/  IMAD.WIDE R24, R25, 0x4, R10 ;  /* 0x0000000419187825 */ /* 0x004fc800078e020a */
[--C-:B---3--:R-:W-:Y:S01]  /*03c0*/  IMAD.WIDE R16, R17, 0x4, R10.reuse ;  /* 0x0000000411107825 */ /* 0x108fe200078e020a */
[----:B------:R0:W2:Y:S04]  /*03d0*/  LDG.E R22, desc[UR16][R24.64] ;  /* 0x0000001018167981 */ /* 0x0000a8000c1e1900 */
[----:B------:R1:W3:Y:S01]  /*03e0*/  LDG.E R9, desc[UR16][R16.64] ;  /* 0x0000001010097981 */ /* 0x0002e2000c1e1900 */
[----:B-----5:R-:W-:-:S04]  /*03f0*/  IMAD.WIDE R20, R21, 0x4, R10 ;  /* 0x0000000415147825 */ /* 0x020fc800078e020a */
[C---:B0-----:R-:W-:Y:S02]  /*0400*/  IMAD.WIDE R24, R2.reuse, R26, UR14 ;  /* 0x0000000e02187e25 */ /* 0x041fe4000f8e021a */
[----:B------:R-:W5:Y:S02]  /*0410*/  LDG.E R21, desc[UR16][R20.64] ;  /* 0x0000001014157981 */ /* 0x000f64000c1e1900 */
[----:B-1----:R-:W-:Y:S02]  /*0420*/  IMAD.WIDE R16, R2, R18, UR12 ;  /* 0x0000000c02107e25 */ /* 0x002fe4000f8e0212 */
[----:B------:R-:W5:Y:S02]  /*0430*/  LDG.E R15, desc[UR16][R24.64] ;  /* 0x00000010180f7981 */ /* 0x000f64000c1e1900 */
[--C-:B----4-:R-:W-:Y:S02]  /*0440*/  IMAD.WIDE R18, R19, 0x4, R10.reuse ;  /* 0x0000000413127825 */ /* 0x110fe400078e020a */
[----:B------:R0:W4:Y:S02]  /*0450*/  LDG.E R23, desc[UR16][R16.64] ;  /* 0x0000001010177981 */ /* 0x000124000c1e1900 */
[----:B------:R-:W-:-:S02]  /*0460*/  IMAD.WIDE R26, R27, 0x4, R10 ;  /* 0x000000041b1a7825 */ /* 0x000fc400078e020a */
[----:B------:R-:W5:Y:S02]  /*0470*/  LDG.E R18, desc[UR16][R18.64] ;  /* 0x0000001012127981 */ /* 0x000f64000c1e1900 */
[--C-:B------:R-:W-:Y:S02]  /*0480*/  IMAD.WIDE R28, R29, 0x4, R10.reuse ;  /* 0x000000041d1c7825 */ /* 0x100fe400078e020a */
[----:B------:R1:W4:Y:S02]  /*0490*/  LDG.E R26, desc[UR16][R26.64] ;  /* 0x000000101a1a7981 */ /* 0x000324000c1e1900 */
[----:B0-----:R-:W-:Y:S02]  /*04a0*/  HFMA2 R17, -RZ, RZ, 0, 2.384185791015625e-07 ;  /* 0x00000004ff117431 */ /* 0x001fe400000001ff */
[----:B------:R-:W-:Y:S01]  /*04b0*/  IMAD.WIDE R24, R4, 0x4, R10 ;  /* 0x0000000404187825 */ /* 0x000fe200078e020a */
[----:B------:R-:W4:Y:S01]  /*04c0*/  LDG.E R28, desc[UR16][R28.64] ;  /* 0x000000101c1c7981 */ /* 0x000f22000c1e1900 */
[----:B-1----:R-:W-:-:S02]  /*04d0*/  MOV R27, 0x4 ;  /* 0x00000004001b7802 */ /* 0x002fc40000000f00 */
[C---:B------:R-:W-:Y:S01]  /*04e0*/  IMAD.WIDE R16, R2.reuse, R17, UR18 ;  /* 0x0000001202107e25 */ /* 0x040fe2000f8e0211 */
[----:B------:R-:W4:Y:S03]  /*04f0*/  LDG.E R19, desc[UR16][R24.64] ;  /* 0x0000001018137981 */ /* 0x000f26000c1e1900 */
[----:B------:R-:W-:Y:S01]  /*0500*/  IMAD.WIDE R10, R5, 0x4, R10 ;  /* 0x00000004050a7825 */ /* 0x000fe200078e020a */
[----:B------:R0:W4:Y:S05]  /*0510*/  LDG.E R4, desc[UR16][R16.64] ;  /* 0x0000001010047981 */ /* 0x00012a000c1e1900 */
[----:B------:R-:W4:Y:S01]  /*0520*/  LDG.E R10, desc[UR16][R10.64] ;  /* 0x000000100a0a7981 */ /* 0x000f22000c1e1900 */
[----:B0-----:R-:W-:-:S05]  /*0530*/  IMAD.WIDE R16, R2, R27, UR20 ;  /* 0x0000001402107e25 */ /* 0x001fca000f8e021b */
[----:B------:R-:W4:Y:S01]  /*0540*/  LDG.E R5, desc[UR16][R16.64] ;  /* 0x0000001010057981 */ /* 0x000f22000c1e1900 */
[----:B------:R-:W-:-:S04]  /*0550*/  UIADD3 UR7, UPT, UPT, UR7, 0x8, URZ ;  /* 0x0000000807077890 */ /* 0x000fc8000fffe0ff */
[----:B------:R-:W-:Y:S01]  /*0560*/  UISETP.NE.AND UP1, UPT, UR7, URZ, UPT ;  /* 0x000000ff0700728c */ /* 0x000fe2000bf25270 */
[----:B------:R-:W-:-:S04]  /*0570*/  IADD3 R12, P0, PT, R12, 0x20, RZ ;  /* 0x000000200c0c7810 */ /* 0x000fc80007f1e0ff */
[----:B------:R-:W-:Y:S01]  /*0580*/  IADD3.X R13, PT, PT, RZ, R13, RZ, P0, !PT ;  /* 0x0000000dff0d7210 */ /* 0x000fe200007fe4ff */
[----:B--2---:R-:W-:-:S04]  /*0590*/  FFMA R6, R22, R6, R3 ;  /* 0x0000000616067223 */ /* 0x004fc80000000003 */
[----:B---3--:R-:W-:Y:S01]  /*05a0*/  FFMA R9, R9, R8, R6 ;  /* 0x0000000809097223 */ /* 0x008fe20000000006 */
[----:B------:R-:W-:-:S03]  /*05b0*/  IMAD.U32 R3, RZ, RZ, UR22 ;  /* 0x00000016ff037e24 */ /* 0x000fc6000f8e00ff */
[----:B-----5:R-:W-:-:S04]  /*05c0*/  FFMA R18, R18, R7, R9 ;  /* 0x0000000712127223 */ /* 0x020fc80000000009 */
[----:B------:R-:W-:-:S04]  /*05d0*/  FFMA R21, R21, R14, R18 ;  /* 0x0000000e15157223 */ /* 0x000fc80000000012 */
[----:B----4-:R-:W-:-:S04]  /*05e0*/  FFMA R21, R26, R23, R21 ;  /* 0x000000171a157223 */ /* 0x010fc80000000015 */
[----:B------:R-:W-:Y:S01]  /*05f0*/  FFMA R28, R28, R15, R21 ;  /* 0x0000000f1c1c7223 */ /* 0x000fe20000000015 */
[----:B------:R-:W-:-:S03]  /*0600*/  LEA R2, R3, R2, 0x3 ;  /* 0x0000000203027211 */ /* 0x000fc600078e18ff */
[----:B------:R-:W-:-:S04]  /*0610*/  FFMA R19, R19, R4, R28 ;  /* 0x0000000413137223 */ /* 0x000fc8000000001c */
[----:B------:R-:W-:Y:S01]  /*0620*/  FFMA R3, R10, R5, R19 ;  /* 0x000000050a037223 */ /* 0x000fe20000000013 */
[----:B------:R-:W-:Y:S06]  /*0630*/  BRA.U UP1, `(.L_x_4) ;  /* 0xfffffff901f87547 */ /* 0x000fec000b83ffff */
.L_x_3:
[----:B------:R-:W-:Y:S05]  /*0640*/  BRA.U !UP0, `(.L_x_2) ;  /* 0x0000000508a07547 */ /* 0x000fea000b800000 */
[----:B------:R-:W-:Y:S02]  /*0650*/  UISETP.GE.U32.AND UP0, UPT, UR23, 0x4, UPT ;  /* 0x000000041700788c */ /* 0x000fe4000bf06070 */
[----:B------:R-:W-:-:S04]  /*0660*/  ULOP3.LUT UR13, UR22, 0x3, URZ, 0xc0, !UPT ;  /* 0x00000003160d7892 */ /* 0x000fc8000f8ec0ff */
[----:B------:R-:W-:-:S03]  /*0670*/  UISETP.NE.AND UP1, UPT, UR13, URZ, UPT ;  /* 0x000000ff0d00728c */ /* 0x000fc6000bf25270 */
[----:B------:R-:W-:Y:S08]  /*0680*/  BRA.U !UP0, `(.L_x_5) ;  /* 0x0000000108bc7547 */ /* 0x000ff0000b800000 */
[----:B------:R-:W1:Y:S01]  /*0690*/  LDCU.128 UR8, c[0x0][0x380] ;  /* 0x00007000ff0877ac */ /* 0x000e620008000c00 */
[----:B------:R-:W2:Y:S01]  /*06a0*/  LDC.64 R4, c[0x0][0x390] ;  /* 0x0000e400ff047b82 */ /* 0x000ea20000000a00 */
[----:B-1----:R-:W-:-:S06]  /*06b0*/  UIMAD.WIDE.U32 UR6, UR4, 0x4, UR8 ;  /* 0x00000004040678a5 */ /* 0x002fcc000f8e0008 */
[----:B------:R-:W-:Y:S02]  /*06c0*/  MOV R6, UR6 ;  /* 0x0000000600067c02 */ /* 0x000fe40008000f00 */
[----:B------:R-:W-:-:S05]  /*06d0*/  MOV R7, UR7 ;  /* 0x0000000700077c02 */ /* 0x000fca0008000f00 */
[----:B0-----:R-:W3:Y:S04]  /*06e0*/  LDG.E R9, desc[UR16][R6.64] ;  /* 0x0000001006097981 */ /* 0x001ee8000c1e1900 */
[----:B------:R-:W4:Y:S04]  /*06f0*/  LDG.E R2, desc[UR16][R6.64+0x4] ;  /* 0x0000041006027981 */ /* 0x000f28000c1e1900 */
[----:B------:R-:W5:Y:S04]  /*0700*/  LDG.E R8, desc[UR16][R6.64+0x8] ;  /* 0x0000081006087981 */ /* 0x000f68000c1e1900 */
[----:B------:R0:W2:Y:S02]  /*0710*/  LDG.E R10, desc[UR16][R6.64+0xc] ;  /* 0x00000c10060a7981 */ /* 0x0000a4000c1e1900 */
[----:B0-----:R-:W-:-:S02]  /*0720*/  MOV R7, UR22 ;  /* 0x0000001600077c02 */ /* 0x001fc40008000f00 */
[----:B------:R-:W-:Y:S02]  /*0730*/  MOV R17, UR22 ;  /* 0x0000001600117c02 */ /* 0x000fe40008000f00 */
[----:B---3--:R-:W-:Y:S01]  /*0740*/  R2UR UR6, R9 ;  /* 0x00000000090672ca */ /* 0x008fe200000e0000 */
[----:B------:R-:W-:Y:S01]  /*0750*/  IMAD.U32 R9, RZ, RZ, UR4 ;  /* 0x00000004ff097e24 */ /* 0x000fe2000f8e00ff */
[----:B----4-:R-:W-:-:S03]  /*0760*/  R2UR UR5, R2 ;  /* 0x00000000020572ca */ /* 0x010fc600000e0000 */
[----:B------:R-:W-:Y:S01]  /*0770*/  IMAD R9, R9, UR22, R0 ;  /* 0x0000001609097c24 */ /* 0x000fe2000f8e0200 */
[----:B-----5:R-:W-:-:S03]  /*0780*/  R2UR UR8, R8 ;  /* 0x00000000080872ca */ /* 0x020fc600000e0000 */
[----:B--2---:R-:W-:Y:S01]  /*0790*/  IMAD.WIDE R4, R9, 0x4, R4 ;  /* 0x0000000409047825 */ /* 0x004fe200078e0204 */
[----:B------:R-:W-:-:S03]  /*07a0*/  R2UR UR12, R10 ;  /* 0x000000000a0c72ca */ /* 0x000fc600000e0000 */
[----:B------:R-:W-:Y:S01]  /*07b0*/  UIMAD.WIDE UR6, UR6, 0x4, UR10 ;  /* 0x00000004060678a5 */ /* 0x000fe2000f8e020a */
[----:B------:R-:W-:Y:S01]  /*07c0*/  MOV R9, UR22 ;  /* 0x0000001600097c02 */ /* 0x000fe20008000f00 */
[----:B------:R-:W-:Y:S02]  /*07d0*/  IMAD.WIDE.U32 R6, R7, 0x4, R4 ;  /* 0x0000000407067825 */ /* 0x000fe400078e0004 */
[----:B------:R-:W2:Y:S02]  /*07e0*/  LDG.E R4, desc[UR16][R4.64] ;  /* 0x0000001004047981 */ /* 0x000ea4000c1e1900 */
[----:B------:R-:W-:Y:S02]  /*07f0*/  MOV R10, UR6 ;  /* 0x00000006000a7c02 */ /* 0x000fe40008000f00 */
[----:B------:R-:W-:Y:S01]  /*0800*/  MOV R11, UR7 ;  /* 0x00000007000b7c02 */ /* 0x000fe20008000f00 */
[----:B------:R-:W-:Y:S02]  /*0810*/  UIMAD.WIDE UR6, UR5, 0x4, UR10 ;  /* 0x00000004050678a5 */ /* 0x000fe4000f8e020a */
[----:B------:R-:W-:Y:S01]  /*0820*/  UIMAD.WIDE UR8, UR8, 0x4, UR10 ;  /* 0x00000004080878a5 */ /* 0x000fe2000f8e020a */
[----:B------:R-:W-:Y:S01]  /*0830*/  IMAD.WIDE.U32 R8, R9, 0x4, R6 ;  /* 0x0000000409087825 */ /* 0x000fe200078e0006 */
[----:B------:R0:W2:Y:S02]  /*0840*/  LDG.E R2, desc[UR16][R10.64] ;  /* 0x000000100a027981 */ /* 0x0000a4000c1e1900 */
[----:B------:R-:W-:Y:S01]  /*0850*/  MOV R13, UR7 ;  /* 0x00000007000d7c02 */ /* 0x000fe20008000f00 */
[----:B------:R-:W-:Y:S01]  /*0860*/  IMAD.U32 R12, RZ, RZ, UR6 ;  /* 0x00000006ff0c7e24 */ /* 0x000fe2000f8e00ff */
[----:B------:R-:W-:Y:S01]  /*0870*/  UIMAD.WIDE UR10, UR12, 0x4, UR10 ;  /* 0x000000040c0a78a5 */ /* 0x000fe2000f8e020a */
[----:B------:R-:W-:Y:S01]  /*0880*/  MOV R15, UR9 ;  /* 0x00000009000f7c02 */ /* 0x000fe20008000f00 */
[----:B------:R-:W3:Y:S01]  /*0890*/  LDG.E R6, desc[UR16][R6.64] ;  /* 0x0000001006067981 */ /* 0x000ee2000c1e1900 */
[----:B------:R-:W-:-:S03]  /*08a0*/  MOV R14, UR8 ;  /* 0x00000008000e7c02 */ /* 0x000fc60008000f00 */
[----:B------:R-:W3:Y:S01]  /*08b0*/  LDG.E R13, desc[UR16][R12.64] ;  /* 0x000000100c0d7981 */ /* 0x000ee2000c1e1900 */
[----:B0-----:R-:W-:Y:S01]  /*08c0*/  IMAD.WIDE.U32 R10, R17, 0x4, R8 ;  /* 0x00000004110a7825 */ /* 0x001fe200078e0008 */
[----:B------:R-:W-:Y:S02]  /*08d0*/  MOV R16, UR10 ;  /* 0x0000000a00107c02 */ /* 0x000fe40008000f00 */
[----:B------:R-:W4:Y:S01]  /*08e0*/  LDG.E R18, desc[UR16][R8.64] ;  /* 0x0000001008127981 */ /* 0x000f22000c1e1900 */
[----:B------:R-:W-:-:S03]  /*08f0*/  IMAD.U32 R17, RZ, RZ, UR11 ;  /* 0x0000000bff117e24 */ /* 0x000fc6000f8e00ff */
[----:B------:R-:W4:Y:S04]  /*0900*/  LDG.E R15, desc[UR16][R14.64] ;  /* 0x000000100e0f7981 */ /* 0x000f28000c1e1900 */
[----:B------:R-:W5:Y:S04]  /*0910*/  LDG.E R10, desc[UR16][R10.64] ;  /* 0x000000100a0a7981 */ /* 0x000f68000c1e1900 */
[----:B------:R-:W5:Y:S01]  /*0920*/  LDG.E R17, desc[UR16][R16.64] ;  /* 0x0000001010117981 */ /* 0x000f62000c1e1900 */
[----:B------:R-:W-:Y:S01]  /*0930*/  UIADD3 UR4, UPT, UPT, UR4, 0x4, URZ ;  /* 0x0000000404047890 */ /* 0x000fe2000fffe0ff */
[----:B--2---:R-:W-:-:S04]  /*0940*/  FFMA R2, R2, R4, R3 ;  /* 0x0000000402027223 */ /* 0x004fc80000000003 */
[----:B---3--:R-:W-:-:S04]  /*0950*/  FFMA R2, R13, R6, R2 ;  /* 0x000000060d027223 */ /* 0x008fc80000000002 */
[----:B----4-:R-:W-:-:S04]  /*0960*/  FFMA R2, R15, R18, R2 ;  /* 0x000000120f027223 */ /* 0x010fc80000000002 */
[----:B-----5:R-:W-:-:S07]  /*0970*/  FFMA R3, R17, R10, R2 ;  /* 0x0000000a11037223 */ /* 0x020fce0000000002 */
.L_x_5:
[----:B------:R-:W-:Y:S05]  /*0980*/  BRA.U !UP1, `(.L_x_2) ;  /* 0x0000000109d07547 */ /* 0x000fea000b800000 */
[----:B------:R-:W-:Y:S01]  /*0990*/  UISETP.NE.AND UP0, UPT, UR13, 0x1, UPT ;  /* 0x000000010d00788c */ /* 0x000fe2000bf05270 */
[----:B------:R-:W-:Y:S01]  /*09a0*/  MOV R11, UR4 ;  /* 0x00000004000b7c02 */ /* 0x000fe20008000f00 */
[----:B------:R-:W-:-:S04]  /*09b0*/  ULOP3.LUT UR5, UR22, 0x1, URZ, 0xc0, !UPT ;  /* 0x0000000116057892 */ /* 0x000fc8000f8ec0ff */
[----:B------:R-:W-:Y:S01]  /*09c0*/  UISETP.NE.U32.AND UP1, UPT, UR5, 0x1, UPT ;  /* 0x000000010500788c */ /* 0x000fe2000bf25070 */
[----:B------:R-:W-:-:S04]  /*09d0*/  PLOP3.LUT P0, PT, PT, PT, UP0, 0x80, 0x8 ;  /* 0x000000000008781c */ /* 0x000fc80003f0f008 */
[----:B------:R-:W1:Y:S01]  /*09e0*/  @UP0 LDCU.128 UR8, c[0x0][0x380] ;  /* 0x00007000ff0807ac */ /* 0x000e620008000c00 */
[----:B------:R-:W-:-:S05]  /*09f0*/  PLOP3.LUT P1, PT, PT, PT, UP1, 0x80, 0x8 ;  /* 0x000000000008781c */ /* 0x000fca0003f2f018 */
[----:B------:R-:W2:Y:S01]  /*0a00*/  @!UP1 LDCU.128 UR12, c[0x0][0x380] ;  /* 0x00007000ff0c97ac */ /* 0x000ea20008000c00 */
[----:B------:R-:W3:Y:S01]  /*0a10*/  @!UP1 LDCU.64 UR18, c[0x0][0x390] ;  /* 0x00007200ff1297ac */ /* 0x000ee20008000a00 */
[----:B-1----:R-:W-:Y:S02]  /*0a20*/  @UP0 UIMAD.WIDE.U32 UR8, UR4, 0x4, UR8 ;  /* 0x00000004040808a5 */ /* 0x002fe4000f8e0008 */
[----:B------:R-:W-:-:S04]  /*0a30*/  @UP0 UIADD3 UR4, UPT, UPT, UR4, 0x2, URZ ;  /* 0x0000000204040890 */ /* 0x000fc8000fffe0ff */
[----:B------:R-:W-:Y:S01]  /*0a40*/  MOV R4, UR8 ;  /* 0x0000000800047c02 */ /* 0x000fe20008000f00 */
[----:B--2---:R-:W-:Y:S01]  /*0a50*/  @!UP1 UIMAD.WIDE.U32 UR6, UR4, 0x4, UR12 ;  /* 0x00000004040698a5 */ /* 0x004fe2000f8e000c */
[----:B------:R-:W-:Y:S01]  /*0a60*/  MOV R5, UR9 ;  /* 0x0000000900057c02 */ /* 0x000fe20008000f00 */
[----:B------:R-:W1:Y:S04]  /*0a70*/  @UP0 LDCU.64 UR12, c[0x0][0x390] ;  /* 0x00007200ff0c07ac */ /* 0x000e680008000a00 */
[----:B0-----:R-:W2:Y:S01]  /*0a80*/  @P0 LDG.E R6, desc[UR16][R4.64] ;  /* 0x0000001004060981 */ /* 0x001ea2000c1e1900 */
[----:B------:R-:W-:Y:S02]  /*0a90*/  MOV R8, UR6 ;  /* 0x0000000600087c02 */ /* 0x000fe40008000f00 */
[----:B------:R-:W-:Y:S01]  /*0aa0*/  MOV R9, UR7 ;  /* 0x0000000700097c02 */ /* 0x000fe20008000f00 */
[----:B------:R3:W4:Y:S04]  /*0ab0*/  @P0 LDG.E R2, desc[UR16][R4.64+0x4] ;  /* 0x0000041004020981 */ /* 0x000728000c1e1900 */
[----:B------:R-:W5:Y:S01]  /*0ac0*/  @!P1 LDG.E R8, desc[UR16][R8.64] ;  /* 0x0000001008089981 */ /* 0x000f62000c1e1900 */
[----:B------:R-:W-:Y:S01]  /*0ad0*/  @P0 IMAD R11, R11, UR22, R0 ;  /* 0x000000160b0b0c24 */ /* 0x000fe2000f8e0200 */
[----:B-1----:R-:W-:-:S02]  /*0ae0*/  MOV R7, UR13 ;  /* 0x0000000d00077c02 */ /* 0x002fc40008000f00 */
[----:B------:R-:W-:Y:S01]  /*0af0*/  MOV R15, UR4 ;  /* 0x00000004000f7c02 */ /* 0x000fe20008000f00 */
[----:B---3--:R-:W-:Y:S01]  /*0b00*/  IMAD.U32 R4, RZ, RZ, UR18 ;  /* 0x00000012ff047e24 */ /* 0x008fe2000f8e00ff */
[----:B------:R-:W-:-:S03]  /*0b10*/  MOV R5, UR19 ;  /* 0x0000001300057c02 */ /* 0x000fc60008000f00 */
[----:B------:R-:W-:-:S04]  /*0b20*/  @!P1 IMAD R15, R15, UR22, R0 ;  /* 0x000000160f0f9c24 */ /* 0x000fc8000f8e0200 */
[----:B------:R-:W-:-:S06]  /*0b30*/  @!P1 IMAD.WIDE R4, R15, 0x4, R4 ;  /* 0x000000040f049825 */ /* 0x000fcc00078e0204 */
[----:B------:R-:W3:Y:S01]  /*0b40*/  @!P1 LDG.E R4, desc[UR16][R4.64] ;  /* 0x0000001004049981 */ /* 0x000ee2000c1e1900 */
[----:B--2---:R-:W-:Y:S01]  /*0b50*/  @P0 R2UR UR6, R6 ;  /* 0x00000000060602ca */ /* 0x004fe200000e0000 */
[----:B------:R-:W-:Y:S01]  /*0b60*/  IMAD.U32 R6, RZ, RZ, UR12 ;  /* 0x0000000cff067e24 */ /* 0x000fe2000f8e00ff */
[----:B----4-:R-:W-:-:S03]  /*0b70*/  @P0 R2UR UR8, R2 ;  /* 0x00000000020802ca */ /* 0x010fc600000e0000 */
[----:B------:R-:W-:Y:S01]  /*0b80*/  @P0 IMAD.WIDE R6, R11, 0x4, R6 ;  /* 0x000000040b060825 */ /* 0x000fe200078e0206 */
[----:B------:R-:W-:Y:S02]  /*0b90*/  MOV R11, UR22 ;  /* 0x00000016000b7c02 */ /* 0x000fe40008000f00 */
[----:B-----5:R-:W-:Y:S02]  /*0ba0*/  @!P1 R2UR UR5, R8 ;  /* 0x00000000080592ca */ /* 0x020fe400000e0000 */
[----:B------:R0:W2:Y:S03]  /*0bb0*/  @P0 LDG.E R2, desc[UR16][R6.64] ;  /* 0x0000001006020981 */ /* 0x0000a6000c1e1900 */
[----:B------:R-:W-:Y:S01]  /*0bc0*/  @UP0 UIMAD.WIDE UR6, UR6, 0x4, UR10 ;  /* 0x00000004060608a5 */ /* 0x000fe2000f8e020a */
[----:B------:R-:W-:Y:S01]  /*0bd0*/  @P0 IMAD.WIDE.U32 R8, R11, 0x4, R6 ;  /* 0x000000040b080825 */ /* 0x000fe200078e0006 */
[----:B------:R-:W-:-:S04]  /*0be0*/  @UP0 UIMAD.WIDE UR10, UR8, 0x4, UR10 ;  /* 0x00000004080a08a5 */ /* 0x000fc8000f8e020a */
[----:B------:R-:W-:Y:S01]  /*0bf0*/  MOV R10, UR6 ;  /* 0x00000006000a7c02 */ /* 0x000fe20008000f00 */
[----:B------:R-:W4:Y:S01]  /*0c00*/  @P0 LDG.E R8, desc[UR16][R8.64] ;  /* 0x0000001008080981 */ /* 0x000f22000c1e1900 */
[----:B------:R-:W-:Y:S01]  /*0c10*/  MOV R11, UR7 ;  /* 0x00000007000b7c02 */ /* 0x000fe20008000f00 */
[----:B------:R-:W-:Y:S01]  /*0c20*/  @!UP1 UIMAD.WIDE UR4, UR5, 0x4, UR14 ;  /* 0x00000004050498a5 */ /* 0x000fe2000f8e020e */
[----:B------:R-:W-:Y:S02]  /*0c30*/  MOV R13, UR11 ;  /* 0x0000000b000d7c02 */ /* 0x000fe40008000f00 */
[----:B------:R-:W-:Y:S01]  /*0c40*/  MOV R12, UR10 ;  /* 0x0000000a000c7c02 */ /* 0x000fe20008000f00 */
[----:B------:R-:W2:Y:S02]  /*0c50*/  @P0 LDG.E R10, desc[UR16][R10.64] ;  /* 0x000000100a0a0981 */ /* 0x000ea4000c1e1900 */
[----:B0-----:R-:W-:Y:S02]  /*0c60*/  MOV R6, UR4 ;  /* 0x0000000400067c02 */ /* 0x001fe40008000f00 */
[----:B------:R-:W-:Y:S01]  /*0c70*/  MOV R7, UR5 ;  /* 0x0000000500077c02 */ /* 0x000fe20008000f00 */
[----:B------:R-:W4:Y:S04]  /*0c80*/  @P0 LDG.E R13, desc[UR16][R12.64] ;  /* 0x000000100c0d0981 */ /* 0x000f28000c1e1900 */
[----:B------:R-:W3:Y:S01]  /*0c90*/  @!P1 LDG.E R6, desc[UR16][R6.64] ;  /* 0x0000001006069981 */ /* 0x000ee2000c1e1900 */
[----:B--2---:R-:W-:-:S04]  /*0ca0*/  @P0 FFMA R2, R10, R2, R3 ;  /* 0x000000020a020223 */ /* 0x004fc80000000003 */
[----:B----4-:R-:W-:-:S04]  /*0cb0*/  @P0 FFMA R3, R13, R8, R2 ;  /* 0x000000080d030223 */ /* 0x010fc80000000002 */
[----:B---3--:R-:W-:-:S07]  /*0cc0*/  @!P1 FFMA R3, R6, R4, R3 ;  /* 0x0000000406039223 */ /* 0x008fce0000000003 */
.L_x_2:
[----:B------:R-:W1:Y:S02]  /*0cd0*/  LDC.64 R4, c[0x0][0x398] ;  /* 0x0000e600ff047b82 */ /* 0x000e640000000a00 */
[----:B-1----:R-:W-:-:S05]  /*0ce0*/  IMAD.WIDE R4, R0, 0x4, R4 ;  /* 0x0000000400047825 */ /* 0x002fca00078e0204 */
[----:B0-----:R-:W-:Y:S01]  /*0cf0*/  STG.E desc[UR16][R4.64], R3 ;  /* 0x0000000304007986 */ /* 0x001fe2000c101910 */
[----:B------:R-:W-:Y:S05]  /*0d00*/  EXIT ;  /* 0x000000000000794d */ /* 0x000fea0003800000 */
.L_x_6:
        /* <DEDUP_REMOVED lines=15> */
.L_x_40:


//--------------------- .text._Z14vecMatrixMultiPKfS0_PKiPfii --------------------------
	.section	.text._Z14vecMatrixMultiPKfS0_PKiPfii,"ax",@progbits
	.align	128
        .global         _Z14vecMatrixMultiPKfS0_PKiPfii
        .type           _Z14vecMatrixMultiPKfS0_PKiPfii,@function
        .size           _Z14vecMatrixMultiPKfS0_PKiPfii,(.L_x_41 - _Z14vecMatrixMultiPKfS0_PKiPfii)
        .other          _Z14vecMatrixMultiPKfS0_PKiPfii,@"STO_CUDA_ENTRY STV_DEFAULT"
_Z14vecMatrixMultiPKfS0_PKiPfii:
.text._Z14vecMatrixMultiPKfS0_PKiPfii:
        /* <DEDUP_REMOVED lines=8> */
[----:B------:R-:W0:Y:S01]  /*0080*/  LDCU UR8, c[0x0][0x3a4] ;  /* 0x00007480ff0877ac */ /* 0x000e220008000800 */
[----:B------:R-:W-:Y:S01]  /*0090*/  HFMA2 R15, -RZ, RZ, 0, 0 ;  /* 0x00000000ff0f7431 */ /* 0x000fe200000001ff */
[----:B------:R-:W1:Y:S01]  /*00a0*/  LDCU.64 UR16, c[0x0][0x358] ;  /* 0x00006b00ff1077ac */ /* 0x000e620008000a00 */
[----:B0-----:R-:W-:-:S09]  /*00b0*/  UISETP.GE.AND UP0, UPT, UR8, 0x1, UPT ;  /* 0x000000010800788c */ /* 0x001fd2000bf06270 */
[----:B-1----:R-:W-:Y:S05]  /*00c0*/  BRA.U !UP0, `(.L_x_7) ;  /* 0x0000000908707547 */ /* 0x002fea000b800000 */
[----:B------:R-:W0:Y:S02]  /*00d0*/  LDC.64 R2, c[0x0][0x390] ;  /* 0x0000e400ff027b82 */ /* 0x000e240000000a00 */
[----:B0-----:R-:W-:-:S06]  /*00e0*/  IMAD.WIDE R2, R0, 0x4, R2 ;  /* 0x0000000400027825 */ /* 0x001fcc00078e0202 */
[----:B------:R-:W2:Y:S01]  /*00f0*/  LDG.E R2, desc[UR16][R2.64] ;  /* 0x0000001002027981 */ /* 0x000ea2000c1e1900 */
[----:B------:R-:W-:Y:S01]  /*0100*/  UISETP.GE.U32.AND UP1, UPT, UR8, 0x10, UPT ;  /* 0x000000100800788c */ /* 0x000fe2000bf26070 */
[----:B------:R-:W-:Y:S01]  /*0110*/  MOV R15, RZ ;  /* 0x000000ff000f7202 */ /* 0x000fe20000000f00 */
[----:B------:R-:W-:Y:S01]  /*0120*/  ULOP3.LUT UR9, UR8, 0xf, URZ, 0xc0, !UPT ;  /* 0x0000000f08097892 */ /* 0x000fe2000f8ec0ff */
[----:B------:R-:W-:-:S03]  /*0130*/  MOV R7, RZ ;  /* 0x000000ff00077202 */ /* 0x000fc60000000f00 */
[----:B------:R-:W-:Y:S01]  /*0140*/  UISETP.NE.AND UP0, UPT, UR9, URZ, UPT ;  /* 0x000000ff0900728c */ /* 0x000fe2000bf05270 */
[----:B--2---:R-:W-:Y:S02]  /*0150*/  IMAD R8, R2, UR8, RZ ;  /* 0x0000000802087c24 */ /* 0x004fe4000f8e02ff */
[----:B------:R-:W-:Y:S08]  /*0160*/  BRA.U !UP1, `(.L_x_8) ;  /* 0x0000000509147547 */ /* 0x000ff0000b800000 */
[----:B------:R-:W0:Y:S01]  /*0170*/  LDCU.128 UR12, c[0x0][0x380] ;  /* 0x00007000ff0c77ac */ /* 0x000e220008000c00 */
[----:B------:R-:W-:Y:S02]  /*0180*/  MOV R15, RZ ;  /* 0x000000ff000f7202 */ /* 0x000fe40000000f00 */
[----:B------:R-:W-:Y:S01]  /*0190*/  MOV R6, R8 ;  /* 0x0000000800067202 */ /* 0x000fe20000000f00 */
[----:B------:R-:W-:-:S04]  /*01a0*/  ULOP3.LUT UR10, UR8, 0x7ffffff0, URZ, 0xc0, !UPT ;  /* 0x7ffffff0080a7892 */ /* 0x000fc8000f8ec0ff */
[----:B------:R-:W-:Y:S02]  /*01b0*/  UIADD3 UR11, UPT, UPT, -UR10, URZ, URZ ;  /* 0x000000ff0a0b7290 */ /* 0x000fe4000fffe1ff */
[----:B------:R-:W-:Y:S01]  /*01c0*/  MOV R7, UR10 ;  /* 0x0000000a00077c02 */ /* 0x000fe20008000f00 */
[----:B0-----:R-:W-:Y:S02]  /*01d0*/  UIADD3 UR6, UP1, UPT, UR12, 0x20, URZ ;  /* 0x000000200c067890 */ /* 0x001fe4000ff3e0ff */
[----:B------:R-:W-:Y:S02]  /*01e0*/  UIADD3 UR4, UP2, UPT, UR14, 0x20, URZ ;  /* 0x000000200e047890 */ /* 0x000fe4000ff5e0ff */
[----:B------:R-:W-:Y:S02]  /*01f0*/  UIADD3.X UR7, UPT, UPT, URZ, UR13, URZ, UP1, !UPT ;  /* 0x0000000dff077290 */ /* 0x000fe40008ffe4ff */
[----:B------:R-:W-:Y:S01]  /*0200*/  MOV R2, UR6 ;  /* 0x0000000600027c02 */ /* 0x000fe20008000f00 */
[----:B------:R-:W-:-:S03]  /*0210*/  UIADD3.X UR5, UPT, UPT, URZ, UR15, URZ, UP2, !UPT ;  /* 0x0000000fff057290 */ /* 0x000fc600097fe4ff */
[----:B------:R-:W-:-:S09]  /*0220*/  MOV R3, UR7 ;  /* 0x0000000700037c02 */ /* 0x000fd20008000f00 */
.L_x_9:
[----:B------:R-:W-:Y:S01]  /*0230*/  MOV R4, UR4 ;  /* 0x0000000400047c02 */ /* 0x000fe20008000f00 */
[----:B------:R-:W2:Y:S01]  /*0240*/  LDG.E R16, desc[UR16][R2.64+-0x20] ;  /* 0xffffe01002107981 */ /* 0x000ea2000c1e1900 */
[----:B------:R-:W-:-:S03]  /*0250*/  MOV R5, UR5 ;  /* 0x0000000500057c02 */ /* 0x000fc60008000f00 */
[----:B------:R-:W3:Y:S01]  /*0260*/  LDG.E R18, desc[UR16][R2.64+-0x1c] ;  /* 0xffffe41002127981 */ /* 0x000ee2000c1e1900 */
[----:B------:R-:W-:-:S03]  /*0270*/  IMAD.WIDE R4, R6, 0x4, R4 ;  /* 0x0000000406047825 */ /* 0x000fc600078e0204 */
[----:B------:R-:W4:Y:S04]  /*0280*/  LDG.E R19, desc[UR16][R2.64+-0x18] ;  /* 0xffffe81002137981 */ /* 0x000f28000c1e1900 */
[----:B------:R-:W2:Y:S04]  /*0290*/  LDG.E R17, desc[UR16][R4.64+-0x20] ;  /* 0xffffe01004117981 */ /* 0x000ea8000c1e1900 */
[----:B------:R-:W3:Y:S04]  /*02a0*/  LDG.E R25, desc[UR16][R4.64+-0x1c] ;  /* 0xffffe41004197981 */ /* 0x000ee8000c1e1900 */
[----:B------:R-:W4:Y:S04]  /*02b0*/  LDG.E R20, desc[UR16][R4.64+-0x18] ;  /* 0xffffe81004147981 */ /* 0x000f28000c1e1900 */
[----:B------:R-:W5:Y:S04]  /*02c0*/  LDG.E R22, desc[UR16][R2.64+-0x14] ;  /* 0xffffec1002167981 */ /* 0x000f68000c1e1900 */
        /* <DEDUP_REMOVED lines=8> */
[----:B------:R-:W5:Y:S01]  /*0350*/  LDG.E R14, desc[UR16][R4.64+-0x4] ;  /* 0xfffffc10040e7981 */ /* 0x000f62000c1e1900 */
[----:B--2---:R-:W-:-:S03]  /*0360*/  FFMA R17, R16, R17, R15 ;  /* 0x0000001110117223 */ /* 0x004fc6000000000f */
[----:B------:R-:W2:Y:S04]  /*0370*/  LDG.E R15, desc[UR16][R2.64] ;  /* 0x00000010020f7981 */ /* 0x000ea8000c1e1900 */
[----:B------:R-:W2:Y:S01]  /*0380*/  LDG.E R16, desc[UR16][R4.64] ;  /* 0x0000001004107981 */ /* 0x000ea2000c1e1900 */
[----:B---3--:R-:W-:-:S03]  /*0390*/  FFMA R26, R18, R25, R17 ;  /* 0x00000019121a7223 */ /* 0x008fc60000000011 */
[----:B------:R-:W3:Y:S01]  /*03a0*/  LDG.E R17, desc[UR16][R2.64+0x4] ;  /* 0x0000041002117981 */ /* 0x000ee2000c1e1900 */
[----:B----4-:R-:W-:-:S03]  /*03b0*/  FFMA R25, R19, R20, R26 ;  /* 0x0000001413197223 */ /* 0x010fc6000000001a */
[----:B------:R-:W3:Y:S04]  /*03c0*/  LDG.E R18, desc[UR16][R4.64+0x4] ;  /* 0x0000041004127981 */ /* 0x000ee8000c1e1900 */
[----:B------:R-:W4:Y:S01]  /*03d0*/  LDG.E R19, desc[UR16][R2.64+0x8] ;  /* 0x0000081002137981 */ /* 0x000f22000c1e1900 */
[----:B-----5:R-:W-:-:S03]  /*03e0*/  FFMA R26, R22, R21, R25 ;  /* 0x00000015161a7223 */ /* 0x020fc60000000019 */
[----:B------:R-:W4:Y:S04]  /*03f0*/  LDG.E R20, desc[UR16][R4.64+0x8] ;  /* 0x0000081004147981 */ /* 0x000f28000c1e1900 */
[----:B------:R-:W5:Y:S01]  /*0400*/  LDG.E R21, desc[UR16][R2.64+0xc] ;  /* 0x00000c1002157981 */ /* 0x000f62000c1e1900 */
[----:B------:R-:W-:-:S03]  /*0410*/  FFMA R26, R23, R24, R26 ;  /* 0x00000018171a7223 */ /* 0x000fc6000000001a */
[----:B------:R-:W5:Y:S04]  /*0420*/  LDG.E R22, desc[UR16][R4.64+0xc] ;  /* 0x00000c1004167981 */ /* 0x000f68000c1e1900 */
[----:B------:R-:W5:Y:S01]  /*0430*/  LDG.E R23, desc[UR16][R2.64+0x10] ;  /* 0x0000101002177981 */ /* 0x000f62000c1e1900 */
[----:B------:R-:W-:-:S03]  /*0440*/  FFMA R26, R9, R10, R26 ;  /* 0x0000000a091a7223 */ /* 0x000fc6000000001a */
[----:B------:R-:W5:Y:S04]  /*0450*/  LDG.E R24, desc[UR16][R4.64+0x10] ;  /* 0x0000101004187981 */ /* 0x000f68000c1e1900 */
[----:B------:R-:W5:Y:S01]  /*0460*/  LDG.E R9, desc[UR16][R2.64+0x14] ;  /* 0x0000141002097981 */ /* 0x000f62000c1e1900 */
[----:B------:R-:W-:-:S03]  /*0470*/  FFMA R28, R11, R12, R26 ;  /* 0x0000000c0b1c7223 */ /* 0x000fc6000000001a */
[----:B------:R-:W5:Y:S04]  /*0480*/  LDG.E R10, desc[UR16][R4.64+0x14] ;  /* 0x00001410040a7981 */ /* 0x000f68000c1e1900 */
[----:B------:R-:W5:Y:S04]  /*0490*/  LDG.E R12, desc[UR16][R2.64+0x18] ;  /* 0x00001810020c7981 */ /* 0x000f68000c1e1900 */
[----:B------:R-:W5:Y:S04]  /*04a0*/  LDG.E R11, desc[UR16][R4.64+0x18] ;  /* 0x00001810040b7981 */ /* 0x000f68000c1e1900 */
[----:B------:R-:W5:Y:S04]  /*04b0*/  LDG.E R26, desc[UR16][R4.64+0x1c] ;  /* 0x00001c10041a7981 */ /* 0x000f68000c1e1900 */
[----:B------:R0:W5:Y:S01]  /*04c0*/  LDG.E R25, desc[UR16][R2.64+0x1c] ;  /* 0x00001c1002197981 */ /* 0x000162000c1e1900 */
[----:B------:R-:W-:Y:S01]  /*04d0*/  FFMA R14, R13, R14, R28 ;  /* 0x0000000e0d0e7223 */ /* 0x000fe2000000001c */
[----:B------:R-:W-:-:S04]  /*04e0*/  UIADD3 UR11, UPT, UPT, UR11, 0x10, URZ ;  /* 0x000000100b0b7890 */ /* 0x000fc8000fffe0ff */
[----:B------:R-:W-:Y:S01]  /*04f0*/  UISETP.NE.AND UP1, UPT, UR11, URZ, UPT ;  /* 0x000000ff0b00728c */ /* 0x000fe2000bf25270 */
[----:B0-----:R-:W-:Y:S02]  /*0500*/  IADD3 R2, P0, PT, R2, 0x40, RZ ;  /* 0x0000004002027810 */ /* 0x001fe40007f1e0ff */
[----:B------:R-:W-:Y:S02]  /*0510*/  IADD3 R6, PT, PT, R6, 0x10, RZ ;  /* 0x0000001006067810 */ /* 0x000fe40007ffe0ff */
[----:B------:R-:W-:Y:S01]  /*0520*/  IADD3.X R3, PT, PT, RZ, R3, RZ, P0, !PT ;  /* 0x00000003ff037210 */ /* 0x000fe200007fe4ff */
[----:B--2---:R-:W-:-:S04]  /*0530*/  FFMA R14, R15, R16, R14 ;  /* 0x000000100f0e7223 */ /* 0x004fc8000000000e */
[----:B---3--:R-:W-:-:S04]  /*0540*/  FFMA R14, R17, R18, R14 ;  /* 0x00000012110e7223 */ /* 0x008fc8000000000e */
[----:B----4-:R-:W-:-:S04]  /*0550*/  FFMA R14, R19, R20, R14 ;  /* 0x00000014130e7223 */ /* 0x010fc8000000000e */
[----:B-----5:R-:W-:-:S04]  /*0560*/  FFMA R14, R21, R22, R14 ;  /* 0x00000016150e7223 */ /* 0x020fc8000000000e */
[----:B------:R-:W-:-:S04]  /*0570*/  FFMA R14, R23, R24, R14 ;  /* 0x00000018170e7223 */ /* 0x000fc8000000000e */
[----:B------:R-:W-:-:S04]  /*0580*/  FFMA R9, R9, R10, R14 ;  /* 0x0000000a09097223 */ /* 0x000fc8000000000e */
[----:B------:R-:W-:-:S04]  /*0590*/  FFMA R12, R12, R11, R9 ;  /* 0x0000000b0c0c7223 */ /* 0x000fc80000000009 */
[----:B------:R-:W-:Y:S01]  /*05a0*/  FFMA R15, R25, R26, R12 ;  /* 0x0000001a190f7223 */ /* 0x000fe2000000000c */
[----:B------:R-:W-:Y:S06]  /*05b0*/  BRA.U UP1, `(.L_x_9) ;  /* 0xfffffffd011c7547 */ /* 0x000fec000b83ffff */
.L_x_8:
[----:B------:R-:W-:Y:S05]  /*05c0*/  BRA.U !UP0, `(.L_x_7) ;  /* 0x0000000508307547 */ /* 0x000fea000b800000 */
[----:B------:R-:W-:Y:S02]  /*05d0*/  UISETP.GE.U32.AND UP0, UPT, UR9, 0x8, UPT ;  /* 0x000000080900788c */ /* 0x000fe4000bf06070 */
[----:B------:R-:W-:-:S04]  /*05e0*/  ULOP3.LUT UR5, UR8, 0x7, URZ, 0xc0, !UPT ;  /* 0x0000000708057892 */ /* 0x000fc8000f8ec0ff */
[----:B------:R-:W-:-:S03]  /*05f0*/  UISETP.NE.AND UP1, UPT, UR5, URZ, UPT ;  /* 0x000000ff0500728c */ /* 0x000fc6000bf25270 */
[----:B------:R-:W-:Y:S08]  /*0600*/  BRA.U !UP0, `(.L_x_10) ;  /* 0x0000000108787547 */ /* 0x000ff0000b800000 */
[----:B------:R-:W0:Y:S01]  /*0610*/  LDC.64 R2, c[0x0][0x388] ;  /* 0x0000e200ff027b82 */ /* 0x000e220000000a00 */
[----:B------:R-:W-:-:S07]  /*0620*/  IADD3 R9, PT, PT, R8, R7, RZ ;  /* 0x0000000708097210 */ /* 0x000fce0007ffe0ff */
[----:B------:R-:W1:Y:S01]  /*0630*/  LDC.64 R4, c[0x0][0x380] ;  /* 0x0000e000ff047b82 */ /* 0x000e620000000a00 */
[----:B0-----:R-:W-:-:S05]  /*0640*/  IMAD.WIDE R2, R9, 0x4, R2 ;  /* 0x0000000409027825 */ /* 0x001fca00078e0202 */
[----:B------:R-:W2:Y:S01]  /*0650*/  LDG.E R11, desc[UR16][R2.64] ;  /* 0x00000010020b7981 */ /* 0x000ea2000c1e1900 */
[----:B-1----:R-:W-:-:S03]  /*0660*/  IMAD.WIDE.U32 R4, R7, 0x4, R4 ;  /* 0x0000000407047825 */ /* 0x002fc600078e0004 */
[----:B------:R-:W3:Y:S04]  /*0670*/  LDG.E R12, desc[UR16][R2.64+0x4] ;  /* 0x00000410020c7981 */ /* 0x000ee8000c1e1900 */
[----:B------:R-:W2:Y:S04]  /*0680*/  LDG.E R10, desc[UR16][R4.64] ;  /* 0x00000010040a7981 */ /* 0x000ea8000c1e1900 */
[----:B------:R-:W3:Y:S04]  /*0690*/  LDG.E R13, desc[UR16][R4.64+0x4] ;  /* 0x00000410040d7981 */ /* 0x000ee8000c1e1900 */
[----:B------:R-:W4:Y:S04]  /*06a0*/  LDG.E R14, desc[UR16][R2.64+0x8] ;  /* 0x00000810020e7981 */ /* 0x000f28000c1e1900 */
        /* <DEDUP_REMOVED lines=11> */
[----:B------:R-:W-:Y:S01]  /*0760*/  IADD3 R7, PT, PT, R7, 0x8, RZ ;  /* 0x0000000807077810 */ /* 0x000fe20007ffe0ff */
[----:B--2---:R-:W-:-:S04]  /*0770*/  FFMA R10, R10, R11, R15 ;  /* 0x0000000b0a0a7223 */ /* 0x004fc8000000000f */
[----:B---3--:R-:W-:-:S04]  /*0780*/  FFMA R10, R13, R12, R10 ;  /* 0x0000000c0d0a7223 */ /* 0x008fc8000000000a */
[----:B----4-:R-:W-:-:S04]  /*0790*/  FFMA R10, R17, R14, R10 ;  /* 0x0000000e110a7223 */ /* 0x010fc8000000000a */
[----:B-----5:R-:W-:-:S04]  /*07a0*/  FFMA R10, R19, R16, R10 ;  /* 0x00000010130a7223 */ /* 0x020fc8000000000a */
[----:B------:R-:W-:-:S04]  /*07b0*/  FFMA R10, R21, R18, R10 ;  /* 0x00000012150a7223 */ /* 0x000fc8000000000a */
[----:B------:R-:W-:-:S04]  /*07c0*/  FFMA R23, R23, R20, R10 ;  /* 0x0000001417177223 */ /* 0x000fc8000000000a */
[----:B------:R-:W-:-:S04]  /*07d0*/  FFMA R6, R6, R9, R23 ;  /* 0x0000000906067223 */ /* 0x000fc80000000017 */
[----:B------:R-:W-:-:S07]  /*07e0*/  FFMA R15, R25, R22, R6 ;  /* 0x00000016190f7223 */ /* 0x000fce0000000006 */
.L_x_10:
        /* <DEDUP_REMOVED lines=17> */
[----:B------:R-:W5:Y:S01]  /*0900*/  LDG.E R17, desc[UR16][R2.64+0xc] ;  /* 0x00000c1002117981 */ /* 0x000f62000c1e1900 */
[----:B------:R-:W-:Y:S01]  /*0910*/  IADD3 R7, PT, PT, R7, 0x4, RZ ;  /* 0x0000000407077810 */ /* 0x000fe20007ffe0ff */
[----:B--2---:R-:W-:-:S04]  /*0920*/  FFMA R6, R6, R9, R15 ;  /* 0x0000000906067223 */ /* 0x004fc8000000000f */
[----:B---3--:R-:W-:-:S04]  /*0930*/  FFMA R6, R11, R10, R6 ;  /* 0x0000000a0b067223 */ /* 0x008fc80000000006 */
[----:B----4-:R-:W-:-:S04]  /*0940*/  FFMA R6, R13, R12, R6 ;  /* 0x0000000c0d067223 */ /* 0x010fc80000000006 */
[----:B-----5:R-:W-:-:S07]  /*0950*/  FFMA R15, R17, R14, R6 ;  /* 0x0000000e110f7223 */ /* 0x020fce0000000006 */
.L_x_11:
[----:B------:R-:W-:Y:S05]  /*0960*/  BRA.U !UP1, `(.L_x_7) ;  /* 0x0000000109487547 */ /* 0x000fea000b800000 */
[----:B------:R-:W0:Y:S01]  /*0970*/  LDC.64 R2, c[0x0][0x380] ;  /* 0x0000e000ff027b82 */ /* 0x000e220000000a00 */
[----:B------:R-:W-:-:S07]  /*0980*/  UIADD3 UR4, UPT, UPT, -UR4, URZ, URZ ;  /* 0x000000ff04047290 */ /* 0x000fce000fffe1ff */
[----:B------:R-:W1:Y:S01]  /*0990*/  LDC.64 R10, c[0x0][0x388] ;  /* 0x0000e200ff0a7b82 */ /* 0x000e620000000a00 */
[----:B0-----:R-:W-:Y:S01]  /*09a0*/  IMAD.WIDE.U32 R2, R7, 0x4, R2 ;  /* 0x0000000407027825 */ /* 0x001fe200078e0002 */
[----:B------:R-:W-:Y:S02]  /*09b0*/  IADD3 R7, PT, PT, R8, R7, RZ ;  /* 0x0000000708077210 */ /* 0x000fe40007ffe0ff */
[----:B------:R-:W-:Y:S02]  /*09c0*/  MOV R6, R2 ;  /* 0x0000000200067202 */ /* 0x000fe40000000f00 */
[----:B------:R-:W-:-:S07]  /*09d0*/  MOV R5, R3 ;  /* 0x0000000300057202 */ /* 0x000fce0000000f00 */
.L_x_12:
[----:B-1----:R-:W-:Y:S01]  /*09e0*/  IMAD.WIDE R2, R7, 0x4, R10 ;  /* 0x0000000407027825 */ /* 0x002fe200078e020a */
[----:B------:R-:W-:-:S05]  /*09f0*/  MOV R4, R6 ;  /* 0x0000000600047202 */ /* 0x000fca0000000f00 */
[----:B------:R-:W2:Y:S04]  /*0a00*/  LDG.E R2, desc[UR16][R2.64] ;  /* 0x0000001002027981 */ /* 0x000ea8000c1e1900 */
[----:B------:R0:W2:Y:S01]  /*0a10*/  LDG.E R4, desc[UR16][R4.64] ;  /* 0x0000001004047981 */ /* 0x0000a2000c1e1900 */
[----:B------:R-:W-:Y:S01]  /*0a20*/  UIADD3 UR4, UPT, UPT, UR4, 0x1, URZ ;  /* 0x0000000104047890 */ /* 0x000fe2000fffe0ff */
[----:B------:R-:W-:Y:S02]  /*0a30*/  IADD3 R6, P0, PT, R6, 0x4, RZ ;  /* 0x0000000406067810 */ /* 0x000fe40007f1e0ff */
[----:B------:R-:W-:Y:S01]  /*0a40*/  IADD3 R7, PT, PT, R7, 0x1, RZ ;  /* 0x0000000107077810 */ /* 0x000fe20007ffe0ff */
[----:B------:R-:W-:Y:S01]  /*0a50*/  UISETP.NE.AND UP0, UPT, UR4, URZ, UPT ;  /* 0x000000ff0400728c */ /* 0x000fe2000bf05270 */
[----:B0-----:R-:W-:Y:S01]  /*0a60*/  IADD3.X R5, PT, PT, RZ, R5, RZ, P0, !PT ;  /* 0x00000005ff057210 */ /* 0x001fe200007fe4ff */
[----:B--2---:R-:W-:-:S07]  /*0a70*/  FFMA R15, R4, R2, R15 ;  /* 0x00000002040f7223 */ /* 0x004fce000000000f */
[----:B------:R-:W-:Y:S05]  /*0a80*/  BRA.U UP0, `(.L_x_12) ;  /* 0xfffffffd00d47547 */ /* 0x000fea000b83ffff */
.L_x_7:
[----:B------:R-:W0:Y:S02]  /*0a90*/  LDC.64 R2, c[0x0][0x398] ;  /* 0x0000e600ff027b82 */ /* 0x000e240000000a00 */
[----:B0-----:R-:W-:-:S05]  /*0aa0*/  IMAD.WIDE R2, R0, 0x4, R2 ;  /* 0x0000000400027825 */ /* 0x001fca00078e0202 */
[----:B------:R-:W-:Y:S01]  /*0ab0*/  STG.E desc[UR16][R2.64], R15 ;  /* 0x0000000f02007986 */ /* 0x000fe2000c101910 */
[----:B------:R-:W-:Y:S05]  /*0ac0*/  EXIT ;  /* 0x000000000000794d */ /* 0x000fea0003800000 */
.L_x_13:
        /* <DEDUP_REMOVED lines=11> */
.L_x_41:


//--------------------- .text._Z14matrixVecMultiPKfS0_Pfi --------------------------
	.section	.text._Z14matrixVecMultiPKfS0_Pfi,"ax",@progbits
	.align	128
        .global         _Z14matrixVecMultiPKfS0_Pfi
        .type           _Z14matrixVecMultiPKfS0_Pfi,@function
        .size           _Z14matrixVecMultiPKfS0_Pfi,(.L_x_42 - _Z14matrixVecMultiPKfS0_Pfi)
        .other          _Z14matrixVecMultiPKfS0_Pfi,@"STO_CUDA_ENTRY STV_DEFAULT"
_Z14matrixVecMultiPKfS0_Pfi:
.text._Z14matrixVecMultiPKfS0_Pfi:
        /* <DEDUP_REMOVED lines=12> */
[----:B------:R-:W-:Y:S02]  /*00c0*/  UISETP.GE.U32.AND UP1, UPT, UR16, 0x10, UPT ;  /* 0x000000101000788c */ /* 0x000fe4000bf26070 */
[----:B------:R-:W-:Y:S01]  /*00d0*/  IMAD R7, R0, UR16, RZ ;  /* 0x0000001000077c24 */ /* 0x000fe2000f8e02ff */
[----:B------:R-:W-:Y:S01]  /*00e0*/  ULOP3.LUT UR12, UR16, 0xf, URZ, 0xc0, !UPT ;  /* 0x0000000f100c7892 */ /* 0x000fe2000f8ec0ff */
[----:B------:R-:W-:Y:S02]  /*00f0*/  MOV R15, RZ ;  /* 0x000000ff000f7202 */ /* 0x000fe40000000f00 */
[----:B------:R-:W-:Y:S01]  /*0100*/  MOV R8, RZ ;  /* 0x000000ff00087202 */ /* 0x000fe20000000f00 */
[----:B------:R-:W-:Y:S02]  /*0110*/  UISETP.NE.AND UP0, UPT, UR12, URZ, UPT ;  /* 0x000000ff0c00728c */ /* 0x000fe4000bf05270 */
[----:B------:R-:W-:Y:S09]  /*0120*/  BRA.U !UP1, `(.L_x_15) ;  /* 0x0000000509147547 */ /* 0x000ff2000b800000 */
[----:B------:R-:W1:Y:S01]  /*0130*/  LDCU.128 UR8, c[0x0][0x380] ;  /* 0x00007000ff0877ac */ /* 0x000e620008000c00 */
[----:B------:R-:W-:Y:S02]  /*0140*/  MOV R15, RZ ;  /* 0x000000ff000f7202 */ /* 0x000fe40000000f00 */
[----:B------:R-:W-:Y:S01]  /*0150*/  MOV R6, R7 ;  /* 0x0000000700067202 */ /* 0x000fe20000000f00 */
[----:B------:R-:W-:-:S06]  /*0160*/  ULOP3.LUT UR13, UR16, 0x7ffffff0, URZ, 0xc0, !UPT ;  /* 0x7ffffff0100d7892 */ /* 0x000fcc000f8ec0ff */
[----:B------:R-:W-:Y:S01]  /*0170*/  MOV R8, UR13 ;  /* 0x0000000d00087c02 */ /* 0x000fe20008000f00 */
[----:B-1----:R-:W-:Y:S02]  /*0180*/  UIADD3 UR4, UP2, UPT, UR10, 0x20, URZ ;  /* 0x000000200a047890 */ /* 0x002fe4000ff5e0ff */
[----:B------:R-:W-:Y:S02]  /*0190*/  UIADD3 UR6, UP1, UPT, UR8, 0x20, URZ ;  /* 0x0000002008067890 */ /* 0x000fe4000ff3e0ff */
[----:B------:R-:W-:Y:S02]  /*01a0*/  UIADD3.X UR5, UPT, UPT, URZ, UR11, URZ, UP2, !UPT ;  /* 0x0000000bff057290 */ /* 0x000fe400097fe4ff */
[----:B------:R-:W-:Y:S01]  /*01b0*/  MOV R2, UR4 ;  /* 0x0000000400027c02 */ /* 0x000fe20008000f00 */
[----:B------:R-:W-:Y:S02]  /*01c0*/  UIADD3 UR8, UPT, UPT, -UR13, URZ, URZ ;  /* 0x000000ff0d087290 */ /* 0x000fe4000fffe1ff */
[----:B------:R-:W-:Y:S01]  /*01d0*/  UIADD3.X UR7, UPT, UPT, URZ, UR9, URZ, UP1, !UPT ;  /* 0x00000009ff077290 */ /* 0x000fe20008ffe4ff */
[----:B------:R-:W-:-:S11]  /*01e0*/  MOV R3, UR5 ;  /* 0x0000000500037c02 */ /* 0x000fd60008000f00 */
.L_x_16:
[----:B------:R-:W-:Y:S01]  /*01f0*/  MOV R4, UR6 ;  /* 0x0000000600047c02 */ /* 0x000fe20008000f00 */
[----:B0-----:R-:W2:Y:S01]  /*0200*/  LDG.E R17, desc[UR14][R2.64+-0x20] ;  /* 0xffffe00e02117981 */ /* 0x001ea2000c1e1900 */
        /* <DEDUP_REMOVED lines=55> */
.L_x_15:
[----:B------:R-:W-:Y:S05]  /*0580*/  BRA.U !UP0, `(.L_x_14) ;  /* 0x0000000508307547 */ /* 0x000fea000b800000 */
[----:B------:R-:W-:Y:S02]  /*0590*/  UISETP.GE.U32.AND UP0, UPT, UR12, 0x8, UPT ;  /* 0x000000080c00788c */ /* 0x000fe4000bf06070 */
[----:B------:R-:W-:-:S04]  /*05a0*/  ULOP3.LUT UR5, UR16, 0x7, URZ, 0xc0, !UPT ;  /* 0x0000000710057892 */ /* 0x000fc8000f8ec0ff */
[----:B------:R-:W-:-:S03]  /*05b0*/  UISETP.NE.AND UP1, UPT, UR5, URZ, UPT ;  /* 0x000000ff0500728c */ /* 0x000fc6000bf25270 */
[----:B------:R-:W-:Y:S08]  /*05c0*/  BRA.U !UP0, `(.L_x_17) ;  /* 0x0000000108787547 */ /* 0x000ff0000b800000 */
[----:B------:R-:W1:Y:S01]  /*05d0*/  LDC.64 R2, c[0x0][0x380] ;  /* 0x0000e000ff027b82 */ /* 0x000e620000000a00 */
[----:B------:R-:W-:-:S07]  /*05e0*/  IADD3 R9, PT, PT, R7, R8, RZ ;  /* 0x0000000807097210 */ /* 0x000fce0007ffe0ff */
[----:B------:R-:W2:Y:S01]  /*05f0*/  LDC.64 R4, c[0x0][0x388] ;  /* 0x0000e200ff047b82 */ /* 0x000ea20000000a00 */
[----:B-1----:R-:W-:-:S05]  /*0600*/  IMAD.WIDE R2, R9, 0x4, R2 ;  /* 0x0000000409027825 */ /* 0x002fca00078e0202 */
[----:B0-----:R-:W3:Y:S01]  /*0610*/  LDG.E R10, desc[UR14][R2.64] ;  /* 0x0000000e020a7981 */ /* 0x001ee2000c1e1900 */
[----:B--2---:R-:W-:-:S03]  /*0620*/  IMAD.WIDE.U32 R4, R8, 0x4, R4 ;  /* 0x0000000408047825 */ /* 0x004fc600078e0004 */
[----:B------:R-:W2:Y:S04]  /*0630*/  LDG.E R13, desc[UR14][R2.64+0x4] ;  /* 0x0000040e020d7981 */ /* 0x000ea8000c1e1900 */
[----:B------:R-:W3:Y:S04]  /*0640*/  LDG.E R11, desc[UR14][R4.64] ;  /* 0x0000000e040b7981 */ /* 0x000ee8000c1e1900 */
[----:B------:R-:W2:Y:S04]  /*0650*/  LDG.E R12, desc[UR14][R4.64+0x4] ;  /* 0x0000040e040c7981 */ /* 0x000ea8000c1e1900 */
        /* <DEDUP_REMOVED lines=13> */
[----:B---3--:R-:W-:-:S04]  /*0730*/  FFMA R10, R10, R11, R15 ;  /* 0x0000000b0a0a7223 */ /* 0x008fc8000000000f */
[----:B--2---:R-:W-:-:S04]  /*0740*/  FFMA R10, R13, R12, R10 ;  /* 0x0000000c0d0a7223 */ /* 0x004fc8000000000a */
[----:B----4-:R-:W-:-:S04]  /*0750*/  FFMA R10, R17, R14, R10 ;  /* 0x0000000e110a7223 */ /* 0x010fc8000000000a */
[----:B-----5:R-:W-:-:S04]  /*0760*/  FFMA R10, R19, R16, R10 ;  /* 0x00000010130a7223 */ /* 0x020fc8000000000a */
[----:B------:R-:W-:-:S04]  /*0770*/  FFMA R10, R21, R18, R10 ;  /* 0x00000012150a7223 */ /* 0x000fc8000000000a */
[----:B------:R-:W-:-:S04]  /*0780*/  FFMA R23, R23, R20, R10 ;  /* 0x0000001417177223 */ /* 0x000fc8000000000a */
[----:B------:R-:W-:-:S04]  /*0790*/  FFMA R6, R6, R9, R23 ;  /* 0x0000000906067223 */ /* 0x000fc80000000017 */
[----:B------:R-:W-:-:S07]  /*07a0*/  FFMA R15, R25, R22, R6 ;  /* 0x00000016190f7223 */ /* 0x000fce0000000006 */
.L_x_17:
        /* <DEDUP_REMOVED lines=17> */
[----:B------:R-:W5:Y:S01]  /*08c0*/  LDG.E R14, desc[UR14][R4.64+0xc] ;  /* 0x00000c0e040e7981 */ /* 0x000f62000c1e1900 */
[----:B------:R-:W-:Y:S01]  /*08d0*/  IADD3 R8, PT, PT, R8, 0x4, RZ ;  /* 0x0000000408087810 */ /* 0x000fe20007ffe0ff */
[----:B---3--:R-:W-:-:S04]  /*08e0*/  FFMA R6, R6, R9, R15 ;  /* 0x0000000906067223 */ /* 0x008fc8000000000f */
[----:B--2---:R-:W-:-:S04]  /*08f0*/  FFMA R6, R11, R10, R6 ;  /* 0x0000000a0b067223 */ /* 0x004fc80000000006 */
[----:B----4-:R-:W-:-:S04]  /*0900*/  FFMA R6, R13, R12, R6 ;  /* 0x0000000c0d067223 */ /* 0x010fc80000000006 */
[----:B-----5:R-:W-:-:S07]  /*0910*/  FFMA R15, R17, R14, R6 ;  /* 0x0000000e110f7223 */ /* 0x020fce0000000006 */
.L_x_18:
[----:B------:R-:W-:Y:S05]  /*0920*/  BRA.U !UP1, `(.L_x_14) ;  /* 0x0000000109487547 */ /* 0x000fea000b800000 */
[----:B------:R-:W1:Y:S01]  /*0930*/  LDC.64 R2, c[0x0][0x388] ;  /* 0x0000e200ff027b82 */ /* 0x000e620000000a00 */
[----:B------:R-:W-:Y:S01]  /*0940*/  IADD3 R7, PT, PT, R7, R8, RZ ;  /* 0x0000000807077210 */ /* 0x000fe20007ffe0ff */
[----:B------:R-:W-:-:S06]  /*0950*/  UIADD3 UR4, UPT, UPT, -UR4, URZ, URZ ;  /* 0x000000ff04047290 */ /* 0x000fcc000fffe1ff */
[----:B------:R-:W2:Y:S01]  /*0960*/  LDC.64 R10, c[0x0][0x380] ;  /* 0x0000e000ff0a7b82 */ /* 0x000ea20000000a00 */
[----:B-1----:R-:W-:-:S03]  /*0970*/  IMAD.WIDE.U32 R2, R8, 0x4, R2 ;  /* 0x0000000408027825 */ /* 0x002fc600078e0002 */
[----:B------:R-:W-:Y:S02]  /*0980*/  MOV R6, R2 ;  /* 0x0000000200067202 */ /* 0x000fe40000000f00 */
[----:B------:R-:W-:-:S07]  /*0990*/  MOV R5, R3 ;  /* 0x0000000300057202 */ /* 0x000fce0000000f00 */
.L_x_19:
[----:B--2---:R-:W-:Y:S01]  /*09a0*/  IMAD.WIDE R2, R7, 0x4, R10 ;  /* 0x0000000407027825 */ /* 0x004fe200078e020a */
[----:B------:R-:W-:-:S05]  /*09b0*/  MOV R4, R6 ;  /* 0x0000000600047202 */ /* 0x000fca0000000f00 */
[----:B0-----:R-:W2:Y:S04]  /*09c0*/  LDG.E R2, desc[UR14][R2.64] ;  /* 0x0000000e02027981 */ /* 0x001ea8000c1e1900 */
        /* <DEDUP_REMOVED lines=8> */
.L_x_14:
[----:B------:R-:W1:Y:S02]  /*0a50*/  LDC.64 R2, c[0x0][0x390] ;  /* 0x0000e400ff027b82 */ /* 0x000e640000000a00 */
[----:B-1----:R-:W-:-:S05]  /*0a60*/  IMAD.WIDE R2, R0, 0x4, R2 ;  /* 0x0000000400027825 */ /* 0x002fca00078e0202 */
[----:B0-----:R-:W-:Y:S01]  /*0a70*/  STG.E desc[UR14][R2.64], R15 ;  /* 0x0000000f02007986 */ /* 0x001fe2000c10190e */
[----:B------:R-:W-:Y:S05]  /*0a80*/  EXIT ;  /* 0x000000000000794d */ /* 0x000fea0003800000 */
.L_x_20:
        /* <DEDUP_REMOVED lines=15> */
.L_x_42:


//--------------------- .text._Z13vecMultiConstPffi --------------------------
	.section	.text._Z13vecMultiConstPffi,"ax",@progbits
	.align	128
        .global         _Z13vecMultiConstPffi
        .type           _Z13vecMultiConstPffi,@function
        .size           _Z13vecMultiConstPffi,(.L_x_43 - _Z13vecMultiConstPffi)
        .other          _Z13vecMultiConstPffi,@"STO_CUDA_ENTRY STV_DEFAULT"
_Z13vecMultiConstPffi:
.text._Z13vecMultiConstPffi:
        /* <DEDUP_REMOVED lines=8> */
[----:B------:R-:W0:Y:S01]  /*0080*/  LDC.64 R2, c[0x0][0x380] ;  /* 0x0000e000ff027b82 */ /* 0x000e220000000a00 */
[----:B------:R-:W1:Y:S01]  /*0090*/  LDCU.64 UR4, c[0x0][0x358] ;  /* 0x00006b00ff0477ac */ /* 0x000e620008000a00 */
[----:B------:R-:W2:Y:S01]  /*00a0*/  LDCU UR6, c[0x0][0x388] ;  /* 0x00007100ff0677ac */ /* 0x000ea20008000800 */
[----:B0-----:R-:W-:-:S05]  /*00b0*/  IMAD.WIDE R2, R5, 0x4, R2 ;  /* 0x0000000405027825 */ /* 0x001fca00078e0202 */
[----:B-1----:R-:W2:Y:S02]  /*00c0*/  LDG.E R0, desc[UR4][R2.64] ;  /* 0x0000000402007981 */ /* 0x002ea4000c1e1900 */
[----:B--2---:R-:W-:-:S05]  /*00d0*/  FMUL R5, R0, UR6 ;  /* 0x0000000600057c20 */ /* 0x004fca0008400000 */
[----:B------:R-:W-:Y:S01]  /*00e0*/  STG.E desc[UR4][R2.64], R5 ;  /* 0x0000000502007986 */ /* 0x000fe2000c101904 */
[----:B------:R-:W-:Y:S05]  /*00f0*/  EXIT ;  /* 0x000000000000794d */ /* 0x000fea0003800000 */
.L_x_21:
        /* <DEDUP_REMOVED lines=16> */
.L_x_43:


//--------------------- .text._Z6vecDivPKfS0_Pfi  --------------------------
	.section	.text._Z6vecDivPKfS0_Pfi,"ax",@progbits
	.align	128
        .global         _Z6vecDivPKfS0_Pfi
        .type           _Z6vecDivPKfS0_Pfi,@function
        .size           _Z6vecDivPKfS0_Pfi,(.L_x_37 - _Z6vecDivPKfS0_Pfi)
        .other          _Z6vecDivPKfS0_Pfi,@"STO_CUDA_ENTRY STV_DEFAULT"
_Z6vecDivPKfS0_Pfi:
.text._Z6vecDivPKfS0_Pfi:
        /* <DEDUP_REMOVED lines=9> */
[----:B------:R-:W1:Y:S07]  /*0090*/  LDCU.64 UR4, c[0x0][0x358] ;  /* 0x00006b00ff0477ac */ /* 0x000e6e0008000a00 */
[----:B------:R-:W2:Y:S01]  /*00a0*/  LDC.64 R4, c[0x0][0x380] ;  /* 0x0000e000ff047b82 */ /* 0x000ea20000000a00 */
[----:B0-----:R-:W-:-:S05]  /*00b0*/  IMAD.WIDE R6, R2, 0x4, R6 ;  /* 0x0000000402067825 */ /* 0x001fca00078e0206 */
[----:B-1----:R-:W3:Y:S01]  /*00c0*/  LDG.E R3, desc[UR4][R6.64] ;  /* 0x0000000406037981 */ /* 0x002ee2000c1e1900 */
[----:B--2---:R-:W-:-:S05]  /*00d0*/  IMAD.WIDE R4, R2, 0x4, R4 ;  /* 0x0000000402047825 */ /* 0x004fca00078e0204 */
[----:B------:R-:W2:Y:S01]  /*00e0*/  LDG.E R0, desc[UR4][R4.64] ;  /* 0x0000000404007981 */ /* 0x000ea2000c1e1900 */
[----:B------:R-:W-:Y:S01]  /*00f0*/  BSSY.RECONVERGENT B0, `(.L_x_22) ;  /* 0x000000c000007945 */ /* 0x000fe20003800200 */
[----:B---3--:R-:W0:Y:S08]  /*0100*/  MUFU.RCP R8, R3 ;  /* 0x0000000300087308 */ /* 0x008e300000001000 */
[----:B--2---:R-:W1:Y:S01]  /*0110*/  FCHK P0, R0, R3 ;  /* 0x0000000300007302 */ /* 0x004e620000000000 */
[----:B0-----:R-:W-:-:S04]  /*0120*/  FFMA R9, -R3, R8, 1 ;  /* 0x3f80000003097423 */ /* 0x001fc80000000108 */
[----:B------:R-:W-:-:S04]  /*0130*/  FFMA R9, R8, R9, R8 ;  /* 0x0000000908097223 */ /* 0x000fc80000000008 */
[----:B------:R-:W-:-:S04]  /*0140*/  FFMA R8, R0, R9, RZ ;  /* 0x0000000900087223 */ /* 0x000fc800000000ff */
[----:B------:R-:W-:-:S04]  /*0150*/  FFMA R10, -R3, R8, R0 ;  /* 0x00000008030a7223 */ /* 0x000fc80000000100 */
[----:B------:R-:W-:Y:S01]  /*0160*/  FFMA R9, R9, R10, R8 ;  /* 0x0000000a09097223 */ /* 0x000fe20000000008 */
[----:B-1----:R-:W-:Y:S06]  /*0170*/  @!P0 BRA `(.L_x_23) ;  /* 0x00000000000c8947 */ /* 0x002fec0003800000 */
[----:B------:R-:W-:-:S07]  /*0180*/  MOV R4, 0x1a0 ;  /* 0x000001a000047802 */ /* 0x000fce0000000f00 */
[----:B------:R-:W-:Y:S05]  /*0190*/  CALL.REL.NOINC `($__internal_0_$__cuda_sm3x_div_rn_noftz_f32_slowpath) ;  /* 0x0000000000187944 */ /* 0x000fea0003c00000 */
[----:B------:R-:W-:-:S07]  /*01a0*/  IMAD.MOV.U32 R9, RZ, RZ, R0 ;  /* 0x000000ffff097224 */ /* 0x000fce00078e0000 */
.L_x_23:
[----:B------:R-:W-:Y:S05]  /*01b0*/  BSYNC.RECONVERGENT B0 ;  /* 0x0000000000007941 */ /* 0x000fea0003800200 */
.L_x_22:
[----:B------:R-:W0:Y:S02]  /*01c0*/  LDC.64 R4, c[0x0][0x390] ;  /* 0x0000e400ff047b82 */ /* 0x000e240000000a00 */
[----:B0-----:R-:W-:-:S05]  /*01d0*/  IMAD.WIDE R2, R2, 0x4, R4 ;  /* 0x0000000402027825 */ /* 0x001fca00078e0204 */
[----:B------:R-:W-:Y:S01]  /*01e0*/  STG.E desc[UR4][R2.64], R9 ;  /* 0x0000000902007986 */ /* 0x000fe2000c101904 */
[----:B------:R-:W-:Y:S05]  /*01f0*/  EXIT ;  /* 0x000000000000794d */ /* 0x000fea0003800000 */
        .weak           $__internal_0_$__cuda_sm3x_div_rn_noftz_f32_slowpath
        .type           $__internal_0_$__cuda_sm3x_div_rn_noftz_f32_slowpath,@function
        .size           $__internal_0_$__cuda_sm3x_div_rn_noftz_f32_slowpath,(.L_x_37 - $__internal_0_$__cuda_sm3x_div_rn_noftz_f32_slowpath)
$__internal_0_$__cuda_sm3x_div_rn_noftz_f32_slowpath:
[--C-:B------:R-:W-:Y:S01]  /*0200*/  SHF.R.U32.HI R6, RZ, 0x17, R3.reuse ;  /* 0x00000017ff067819 */ /* 0x100fe20000011603 */
[----:B------:R-:W-:Y:S01]  /*0210*/  BSSY.RECONVERGENT B1, `(.L_x_24) ;  /* 0x0000064000017945 */ /* 0x000fe20003800200 */
[--C-:B------:R-:W-:Y:S01]  /*0220*/  SHF.R.U32.HI R5, RZ, 0x17, R0.reuse ;  /* 0x00000017ff057819 */ /* 0x100fe20000011600 */
[----:B------:R-:W-:Y:S01]  /*0230*/  IMAD.MOV.U32 R7, RZ, RZ, R0 ;  /* 0x000000ffff077224 */ /* 0x000fe200078e0000 */
[----:B------:R-:W-:Y:S01]  /*0240*/  LOP3.LUT R6, R6, 0xff, RZ, 0xc0, !PT ;  /* 0x000000ff06067812 */ /* 0x000fe200078ec0ff */
[----:B------:R-:W-:Y:S01]  /*0250*/  IMAD.MOV.U32 R8, RZ, RZ, R3 ;  /* 0x000000ffff087224 */ /* 0x000fe200078e0003 */
[----:B------:R-:W-:-:S03]  /*0260*/  LOP3.LUT R5, R5, 0xff, RZ, 0xc0, !PT ;  /* 0x000000ff05057812 */ /* 0x000fc600078ec0ff */
[----:B------:R-:W-:Y:S02]  /*0270*/  VIADD R11, R6, 0xffffffff ;  /* 0xffffffff060b7836 */ /* 0x000fe40000000000 */
[----:B------:R-:W-:-:S03]  /*0280*/  VIADD R10, R5, 0xffffffff ;  /* 0xffffffff050a7836 */ /* 0x000fc60000000000 */
[----:B------:R-:W-:-:S04]  /*0290*/  ISETP.GT.U32.AND P0, PT, R11, 0xfd, PT ;  /* 0x000000fd0b00780c */ /* 0x000fc80003f04070 */
[----:B------:R-:W-:-:S13]  /*02a0*/  ISETP.GT.U32.OR P0, PT, R10, 0xfd, P0 ;  /* 0x000000fd0a00780c */ /* 0x000fda0000704470 */
[----:B------:R-:W-:Y:S01]  /*02b0*/  @!P0 IMAD.MOV.U32 R9, RZ, RZ, RZ ;  /* 0x000000ffff098224 */ /* 0x000fe200078e00ff */
[----:B------:R-:W-:Y:S06]  /*02c0*/  @!P0 BRA `(.L_x_25) ;  /* 0x00000000005c8947 */ /* 0x000fec0003800000 */
[----:B------:R-:W-:Y:S02]  /*02d0*/  FSETP.GTU.FTZ.AND P0, PT, |R0|, +INF , PT ;  /* 0x7f8000000000780b */ /* 0x000fe40003f1c200 */
[----:B------:R-:W-:-:S04]  /*02e0*/  FSETP.GTU.FTZ.AND P1, PT, |R3|, +INF , PT ;  /* 0x7f8000000300780b */ /* 0x000fc80003f3c200 */
[----:B------:R-:W-:-:S13]  /*02f0*/  PLOP3.LUT P0, PT, P0, P1, PT, 0xf8, 0x8f ;  /* 0x00000000008f781c */ /* 0x000fda0000703f70 */
[----:B------:R-:W-:Y:S05]  /*0300*/  @P0 BRA `(.L_x_26) ;  /* 0x00000004004c0947 */ /* 0x000fea0003800000 */
[----:B------:R-:W-:-:S13]  /*0310*/  LOP3.LUT P0, RZ, R8, 0x7fffffff, R7, 0xc8, !PT ;  /* 0x7fffffff08ff7812 */ /* 0x000fda000780c807 */
[----:B------:R-:W-:Y:S05]  /*0320*/  @!P0 BRA `(.L_x_27) ;  /* 0x00000004003c8947 */ /* 0x000fea0003800000 */
[C---:B------:R-:W-:Y:S02]  /*0330*/  FSETP.NEU.FTZ.AND P2, PT, |R0|.reuse, +INF , PT ;  /* 0x7f8000000000780b */ /* 0x040fe40003f5d200 */
[----:B------:R-:W-:Y:S02]  /*0340*/  FSETP.NEU.FTZ.AND P1, PT, |R3|, +INF , PT ;  /* 0x7f8000000300780b */ /* 0x000fe40003f3d200 */
[----:B------:R-:W-:-:S11]  /*0350*/  FSETP.NEU.FTZ.AND P0, PT, |R0|, +INF , PT ;  /* 0x7f8000000000780b */ /* 0x000fd60003f1d200 */
[----:B------:R-:W-:Y:S05]  /*0360*/  @!P1 BRA !P2, `(.L_x_27) ;  /* 0x00000004002c9947 */ /* 0x000fea0005000000 */
[----:B------:R-:W-:-:S04]  /*0370*/  LOP3.LUT P2, RZ, R7, 0x7fffffff, RZ, 0xc0, !PT ;  /* 0x7fffffff07ff7812 */ /* 0x000fc8000784c0ff */
[----:B------:R-:W-:-:S13]  /*0380*/  PLOP3.LUT P1, PT, P1, P2, PT, 0x2f, 0xf2 ;  /* 0x0000000000f2781c */ /* 0x000fda0000f24577 */
[----:B------:R-:W-:Y:S05]  /*0390*/  @P1 BRA `(.L_x_28) ;  /* 0x0000000400181947 */ /* 0x000fea0003800000 */
[----:B------:R-:W-:-:S04]  /*03a0*/  LOP3.LUT P1, RZ, R8, 0x7fffffff, RZ, 0xc0, !PT ;  /* 0x7fffffff08ff7812 */ /* 0x000fc8000782c0ff */
[----:B------:R-:W-:-:S13]  /*03b0*/  PLOP3.LUT P0, PT, P0, P1, PT, 0x2f, 0xf2 ;  /* 0x0000000000f2781c */ /* 0x000fda0000702577 */
[----:B------:R-:W-:Y:S05]  /*03c0*/  @P0 BRA `(.L_x_29) ;  /* 0x0000000400000947 */ /* 0x000fea0003800000 */
[----:B------:R-:W-:Y:S02]  /*03d0*/  ISETP.GE.AND P0, PT, R10, RZ, PT ;  /* 0x000000ff0a00720c */ /* 0x000fe40003f06270 */
[----:B------:R-:W-:-:S11]  /*03e0*/  ISETP.GE.AND P1, PT, R11, RZ, PT ;  /* 0x000000ff0b00720c */ /* 0x000fd60003f26270 */
[----:B------:R-:W-:Y:S02]  /*03f0*/  @P0 IMAD.MOV.U32 R9, RZ, RZ, RZ ;  /* 0x000000ffff090224 */ /* 0x000fe400078e00ff */
[----:B------:R-:W-:Y:S01]  /*0400*/  @!P0 FFMA R7, R0, 1.84467440737095516160e+19, RZ ;  /* 0x5f80000000078823 */ /* 0x000fe200000000ff */
[----:B------:R-:W-:Y:S02]  /*0410*/  @!P0 IMAD.MOV.U32 R9, RZ, RZ, -0x40 ;  /* 0xffffffc0ff098424 */ /* 0x000fe400078e00ff */
[----:B------:R-:W-:Y:S02]  /*0420*/  @!P1 FFMA R8, R3, 1.84467440737095516160e+19, RZ ;  /* 0x5f80000003089823 */ /* 0x000fe400000000ff */
[----:B------:R-:W-:-:S07]  /*0430*/  @!P1 VIADD R9, R9, 0x40 ;  /* 0x0000004009099836 */ /* 0x000fce0000000000 */
.L_x_25:
[----:B------:R-:W-:Y:S01]  /*0440*/  LEA R3, R6, 0xc0800000, 0x17 ;  /* 0xc080000006037811 */ /* 0x000fe200078eb8ff */
[----:B------:R-:W-:Y:S01]  /*0450*/  VIADD R5, R5, 0xffffff81 ;  /* 0xffffff8105057836 */ /* 0x000fe20000000000 */
[----:B------:R-:W-:Y:S03]  /*0460*/  BSSY.RECONVERGENT B2, `(.L_x_30) ;  /* 0x0000035000027945 */ /* 0x000fe60003800200 */
[----:B------:R-:W-:Y:S01]  /*0470*/  IMAD.IADD R3, R8, 0x1, -R3 ;  /* 0x0000000108037824 */ /* 0x000fe200078e0a03 */
[C---:B------:R-:W-:Y:S01]  /*0480*/  IADD3 R6, PT, PT, R5.reuse, 0x7f, -R6 ;  /* 0x0000007f05067810 */ /* 0x040fe20007ffe806 */
[----:B------:R-:W-:Y:S02]  /*0490*/  IMAD R0, R5, -0x800000, R7 ;  /* 0xff80000005007824 */ /* 0x000fe400078e0207 */
[----:B------:R-:W0:Y:S01]  /*04a0*/  MUFU.RCP R8, R3 ;  /* 0x0000000300087308 */ /* 0x000e220000001000 */
[----:B------:R-:W-:Y:S01]  /*04b0*/  FADD.FTZ R11, -R3, -RZ ;  /* 0x800000ff030b7221 */ /* 0x000fe20000010100 */
[----:B------:R-:W-:-:S03]  /*04c0*/  IMAD.IADD R6, R6, 0x1, R9 ;  /* 0x0000000106067824 */ /* 0x000fc600078e0209 */
[----:B0-----:R-:W-:-:S04]  /*04d0*/  FFMA R13, R8, R11, 1 ;  /* 0x3f800000080d7423 */ /* 0x001fc8000000000b */
[----:B------:R-:W-:-:S04]  /*04e0*/  FFMA R10, R8, R13, R8 ;  /* 0x0000000d080a7223 */ /* 0x000fc80000000008 */
[----:B------:R-:W-:-:S04]  /*04f0*/  FFMA R7, R0, R10, RZ ;  /* 0x0000000a00077223 */ /* 0x000fc800000000ff */
[----:B------:R-:W-:-:S04]  /*0500*/  FFMA R8, R11, R7, R0 ;  /* 0x000000070b087223 */ /* 0x000fc80000000000 */
[----:B------:R-:W-:-:S04]  /*0510*/  FFMA R7, R10, R8, R7 ;  /* 0x000000080a077223 */ /* 0x000fc80000000007 */
[----:B------:R-:W-:-:S04]  /*0520*/  FFMA R8, R11, R7, R0 ;  /* 0x000000070b087223 */ /* 0x000fc80000000000 */
[----:B------:R-:W-:-:S05]  /*0530*/  FFMA R0, R10, R8, R7 ;  /* 0x000000080a007223 */ /* 0x000fca0000000007 */
[----:B------:R-:W-:-:S04]  /*0540*/  SHF.R.U32.HI R3, RZ, 0x17, R0 ;  /* 0x00000017ff037819 */ /* 0x000fc80000011600 */
[----:B------:R-:W-:-:S05]  /*0550*/  LOP3.LUT R3, R3, 0xff, RZ, 0xc0, !PT ;  /* 0x000000ff03037812 */ /* 0x000fca00078ec0ff */
[----:B------:R-:W-:-:S04]  /*0560*/  IMAD.IADD R9, R3, 0x1, R6 ;  /* 0x0000000103097824 */ /* 0x000fc800078e0206 */
[----:B------:R-:W-:-:S05]  /*0570*/  VIADD R3, R9, 0xffffffff ;  /* 0xffffffff09037836 */ /* 0x000fca0000000000 */
[----:B------:R-:W-:-:S13]  /*0580*/  ISETP.GE.U32.AND P0, PT, R3, 0xfe, PT ;  /* 0x000000fe0300780c */ /* 0x000fda0003f06070 */
[----:B------:R-:W-:Y:S05]  /*0590*/  @!P0 BRA `(.L_x_31) ;  /* 0x0000000000808947 */ /* 0x000fea0003800000 */
[----:B------:R-:W-:-:S13]  /*05a0*/  ISETP.GT.AND P0, PT, R9, 0xfe, PT ;  /* 0x000000fe0900780c */ /* 0x000fda0003f04270 */
[----:B------:R-:W-:Y:S05]  /*05b0*/  @P0 BRA `(.L_x_32) ;  /* 0x00000000006c0947 */ /* 0x000fea0003800000 */
[----:B------:R-:W-:-:S13]  /*05c0*/  ISETP.GE.AND P0, PT, R9, 0x1, PT ;  /* 0x000000010900780c */ /* 0x000fda0003f06270 */
[----:B------:R-:W-:Y:S05]  /*05d0*/  @P0 BRA `(.L_x_33) ;  /* 0x0000000000740947 */ /* 0x000fea0003800000 */
[----:B------:R-:W-:Y:S02]  /*05e0*/  ISETP.GE.AND P0, PT, R9, -0x18, PT ;  /* 0xffffffe80900780c */ /* 0x000fe40003f06270 */
[----:B------:R-:W-:-:S11]  /*05f0*/  LOP3.LUT R0, R0, 0x80000000, RZ, 0xc0, !PT ;  /* 0x8000000000007812 */ /* 0x000fd600078ec0ff */
[----:B------:R-:W-:Y:S05]  /*0600*/  @!P0 BRA `(.L_x_33) ;  /* 0x0000000000688947 */ /* 0x000fea0003800000 */
[CCC-:B------:R-:W-:Y:S01]  /*0610*/  FFMA.RZ R3, R10.reuse, R8.reuse, R7.reuse ;  /* 0x000000080a037223 */ /* 0x1c0fe2000000c007 */
[CCC-:B------:R-:W-:Y:S01]  /*0620*/  FFMA.RM R6, R10.reuse, R8.reuse, R7.reuse ;  /* 0x000000080a067223 */ /* 0x1c0fe20000004007 */
[C---:B------:R-:W-:Y:S02]  /*0630*/  ISETP.NE.AND P2, PT, R9.reuse, RZ, PT ;  /* 0x000000ff0900720c */ /* 0x040fe40003f45270 */
[----:B------:R-:W-:Y:S02]  /*0640*/  ISETP.NE.AND P1, PT, R9, RZ, PT ;  /* 0x000000ff0900720c */ /* 0x000fe40003f25270 */
[----:B------:R-:W-:Y:S01]  /*0650*/  LOP3.LUT R5, R3, 0x7fffff, RZ, 0xc0, !PT ;  /* 0x007fffff03057812 */ /* 0x000fe200078ec0ff */
[----:B------:R-:W-:Y:S01]  /*0660*/  FFMA.RP R3, R10, R8, R7 ;  /* 0x000000080a037223 */ /* 0x000fe20000008007 */
[----:B------:R-:W-:Y:S02]  /*0670*/  VIADD R8, R9, 0x20 ;  /* 0x0000002009087836 */ /* 0x000fe40000000000 */
[----:B------:R-:W-:Y:S01]  /*0680*/  LOP3.LUT R5, R5, 0x800000, RZ, 0xfc, !PT ;  /* 0x0080000005057812 */ /* 0x000fe200078efcff */
[----:B------:R-:W-:Y:S01]  /*0690*/  IMAD.MOV R7, RZ, RZ, -R9 ;  /* 0x000000ffff077224 */ /* 0x000fe200078e0a09 */
[----:B------:R-:W-:-:S02]  /*06a0*/  FSETP.NEU.FTZ.AND P0, PT, R3, R6, PT ;  /* 0x000000060300720b */ /* 0x000fc40003f1d000 */
[----:B------:R-:W-:Y:S02]  /*06b0*/  SHF.L.U32 R8, R5, R8, RZ ;  /* 0x0000000805087219 */ /* 0x000fe400000006ff */
[----:B------:R-:W-:Y:S02]  /*06c0*/  SEL R6, R7, RZ, P2 ;  /* 0x000000ff07067207 */ /* 0x000fe40001000000 */
[----:B------:R-:W-:Y:S02]  /*06d0*/  ISETP.NE.AND P1, PT, R8, RZ, P1 ;  /* 0x000000ff0800720c */ /* 0x000fe40000f25270 */
[----:B------:R-:W-:Y:S02]  /*06e0*/  SHF.R.U32.HI R6, RZ, R6, R5 ;  /* 0x00000006ff067219 */ /* 0x000fe40000011605 */
[----:B------:R-:W-:Y:S02]  /*06f0*/  PLOP3.LUT P0, PT, P0, P1, PT, 0xf8, 0x8f ;  /* 0x00000000008f781c */ /* 0x000fe40000703f70 */
[----:B------:R-:W-:-:S02]  /*0700*/  SHF.R.U32.HI R8, RZ, 0x1, R6 ;  /* 0x00000001ff087819 */ /* 0x000fc40000011606 */
[----:B------:R-:W-:-:S04]  /*0710*/  SEL R3, RZ, 0x1, !P0 ;  /* 0x00000001ff037807 */ /* 0x000fc80004000000 */
[----:B------:R-:W-:-:S04]  /*0720*/  LOP3.LUT R3, R3, 0x1, R8, 0xf8, !PT ;  /* 0x0000000103037812 */ /* 0x000fc800078ef808 */
[----:B------:R-:W-:-:S05]  /*0730*/  LOP3.LUT R3, R3, R6, RZ, 0xc0, !PT ;  /* 0x0000000603037212 */ /* 0x000fca00078ec0ff */
[----:B------:R-:W-:-:S05]  /*0740*/  IMAD.IADD R3, R8, 0x1, R3 ;  /* 0x0000000108037824 */ /* 0x000fca00078e0203 */
[----:B------:R-:W-:Y:S01]  /*0750*/  LOP3.LUT R0, R3, R0, RZ, 0xfc, !PT ;  /* 0x0000000003007212 */ /* 0x000fe200078efcff */
[----:B------:R-:W-:Y:S06]  /*0760*/  BRA `(.L_x_33) ;  /* 0x0000000000107947 */ /* 0x000fec0003800000 */
.L_x_32:
[----:B------:R-:W-:-:S04]  /*0770*/  LOP3.LUT R0, R0, 0x80000000, RZ, 0xc0, !PT ;  /* 0x8000000000007812 */ /* 0x000fc800078ec0ff */
[----:B------:R-:W-:Y:S01]  /*0780*/  LOP3.LUT R0, R0, 0x7f800000, RZ, 0xfc, !PT ;  /* 0x7f80000000007812 */ /* 0x000fe200078efcff */
[----:B------:R-:W-:Y:S06]  /*0790*/  BRA `(.L_x_33) ;  /* 0x0000000000047947 */ /* 0x000fec0003800000 */
.L_x_31:
[----:B------:R-:W-:-:S07]  /*07a0*/  IMAD R0, R6, 0x800000, R0 ;  /* 0x0080000006007824 */ /* 0x000fce00078e0200 */
.L_x_33:
[----:B------:R-:W-:Y:S05]  /*07b0*/  BSYNC.RECONVERGENT B2 ;  /* 0x0000000000027941 */ /* 0x000fea0003800200 */
.L_x_30:
[----:B------:R-:W-:Y:S05]  /*07c0*/  BRA `(.L_x_34) ;  /* 0x0000000000207947 */ /* 0x000fea0003800000 */
.L_x_29:
[----:B------:R-:W-:-:S04]  /*07d0*/  LOP3.LUT R0, R8, 0x80000000, R7, 0x48, !PT ;  /* 0x8000000008007812 */ /* 0x000fc800078e4807 */
[----:B------:R-:W-:Y:S01]  /*07e0*/  LOP3.LUT R0, R0, 0x7f800000, RZ, 0xfc, !PT ;  /* 0x7f80000000007812 */ /* 0x000fe200078efcff */
[----:B------:R-:W-:Y:S06]  /*07f0*/  BRA `(.L_x_34) ;  /* 0x0000000000147947 */ /* 0x000fec0003800000 */
.L_x_28:
[----:B------:R-:W-:Y:S01]  /*0800*/  LOP3.LUT R0, R8, 0x80000000, R7, 0x48, !PT ;  /* 0x8000000008007812 */ /* 0x000fe200078e4807 */
[----:B------:R-:W-:Y:S06]  /*0810*/  BRA `(.L_x_34) ;  /* 0x00000000000c7947 */ /* 0x000fec0003800000 */
.L_x_27:
[----:B------:R-:W0:Y:S01]  /*0820*/  MUFU.RSQ R0, -QNAN ;  /* 0xffc0000000007908 */ /* 0x000e220000001400 */
[----:B------:R-:W-:Y:S05]  /*0830*/  BRA `(.L_x_34) ;  /* 0x0000000000047947 */ /* 0x000fea0003800000 */
.L_x_26:
[----:B------:R-:W-:-:S07]  /*0840*/  FADD.FTZ R0, R0, R3 ;  /* 0x0000000300007221 */ /* 0x000fce0000010000 */
.L_x_34:
[----:B------:R-:W-:Y:S05]  /*0850*/  BSYNC.RECONVERGENT B1 ;  /* 0x0000000000017941 */ /* 0x000fea0003800200 */
.L_x_24:
[----:B------:R-:W-:-:S04]  /*0860*/  IMAD.MOV.U32 R5, RZ, RZ, 0x0 ;  /* 0x00000000ff057424 */ /* 0x000fc800078e00ff */
[----:B0-----:R-:W-:Y:S05]  /*0870*/  RET.REL.NODEC R4 `(_Z6vecDivPKfS0_Pfi) ;  /* 0xfffffff404e07950 */ /* 0x001fea0003c3ffff */
.L_x_35:
        /* <DEDUP_REMOVED lines=16> */
.L_x_37:


//--------------------- .text._Z14vecDiff_cN_barPKiPKfS2_Pfi --------------------------
	.section	.text._Z14vecDiff_cN_barPKiPKfS2_Pfi,"ax",@progbits
	.align	128
        .global         _Z14vecDiff_cN_barPKiPKfS2_Pfi
        .type           _Z14vecDiff_cN_barPKiPKfS2_Pfi,@function
        .size           _Z14vecDiff_cN_barPKiPKfS2_Pfi,(.L_x_45 - _Z14vecDiff_cN_barPKiPKfS2_Pfi)
        .other          _Z14vecDiff_cN_barPKiPKfS2_Pfi,@"STO_CUDA_ENTRY STV_DEFAULT"
_Z14vecDiff_cN_barPKiPKfS2_Pfi:
.text._Z14vecDiff_cN_barPKiPKfS2_Pfi:
        /* <DEDUP_REMOVED lines=10> */
[----:B------:R-:W2:Y:S08]  /*00a0*/  LDC.64 R6, c[0x0][0x390] ;  /* 0x0000e400ff067b82 */ /* 0x000eb00000000a00 */
[----:B------:R-:W3:Y:S01]  /*00b0*/  LDC.64 R4, c[0x0][0x388] ;  /* 0x0000e200ff047b82 */ /* 0x000ee20000000a00 */
[----:B0-----:R-:W-:-:S07]  /*00c0*/  IMAD.WIDE R2, R11, 0x4, R2 ;  /* 0x000000040b027825 */ /* 0x001fce00078e0202 */
[----:B------:R-:W0:Y:S01]  /*00d0*/  LDC.64 R8, c[0x0][0x398] ;  /* 0x0000e600ff087b82 */ /* 0x000e220000000a00 */
[----:B-1----:R-:W3:Y:S01]  /*00e0*/  LDG.E R3, desc[UR4][R2.64] ;  /* 0x0000000402037981 */ /* 0x002ee2000c1e1900 */
[----:B--2---:R-:W-:-:S06]  /*00f0*/  IMAD.WIDE R6, R11, 0x4, R6 ;  /* 0x000000040b067825 */ /* 0x004fcc00078e0206 */
[----:B------:R-:W2:Y:S01]  /*0100*/  LDG.E R7, desc[UR4][R6.64] ;  /* 0x0000000406077981 */ /* 0x000ea2000c1e1900 */
[----:B---3--:R-:W-:-:S06]  /*0110*/  IMAD.WIDE R4, R3, 0x4, R4 ;  /* 0x0000000403047825 */ /* 0x008fcc00078e0204 */
[----:B------:R-:W2:Y:S01]  /*0120*/  LDG.E R4, desc[UR4][R4.64] ;  /* 0x0000000404047981 */ /* 0x000ea2000c1e1900 */
[----:B0-----:R-:W-:-:S04]  /*0130*/  IMAD.WIDE R8, R11, 0x4, R8 ;  /* 0x000000040b087825 */ /* 0x001fc800078e0208 */
[----:B--2---:R-:W-:-:S05]  /*0140*/  FADD R11, R4, -R7 ;  /* 0x80000007040b7221 */ /* 0x004fca0000000000 */
[----:B------:R-:W-:Y:S01]  /*0150*/  STG.E desc[UR4][R8.64], R11 ;  /* 0x0000000b08007986 */ /* 0x000fe2000c101904 */
[----:B------:R-:W-:Y:S05]  /*0160*/  EXIT ;  /* 0x000000000000794d */ /* 0x000fea0003800000 */
.L_x_36:
        /* <DEDUP_REMOVED lines=9> */
.L_x_45:


//--------------------- .nv.shared.reserved.0     --------------------------
	.section	.nv.shared.reserved.0,"aw",@nobits
	.weak		__nv_reservedSMEM_offset_0_alias
	.size		__nv_reservedSMEM_offset_0_alias, 0, 64
	.other		__nv_reservedSMEM_offset_0_alias,@"STO_CUDA_RESERVED_SHARED STV_DEFAULT"
__nv_reservedSMEM_offset_0_alias:
	.zero		0
	.zero		64


//--------------------- .nv.constant0._Z15updateB_inversePfPKfS1_i --------------------------
	.section	.nv.constant0._Z15updateB_inversePfPKfS1_i,"a",@progbits
	.sectionflags	@""
	.align	4
.nv.constant0._Z15updateB_inversePfPKfS1_i:
	.zero		924


//--------------------- .nv.constant0._Z13B_inverse_colPfPKfii --------------------------
	.section	.nv.constant0._Z13B_inverse_colPfPKfii,"a",@progbits
	.sectionflags	@""
	.align	4
.nv.constant0._Z13B_inverse_colPfPKfii:
	.zero		920


//--------------------- .nv.constant0._Z17vecMatrixMulti_cBPKiPKfS2_Pfi --------------------------
	.section	.nv.constant0._Z17vecMatrixMulti_cBPKiPKfS2_Pfi,"a",@progbits
	.sectionflags	@""
	.align	4
.nv.constant0._Z17vecMatrixMulti_cBPKiPKfS2_Pfi:
	.zero		932


//--------------------- .nv.constant0._Z14vecMatrixMultiPKfS0_PKiPfii --------------------------
	.section	.nv.constant0._Z14vecMatrixMultiPKfS0_PKiPfii,"a",@progbits
	.sectionflags	@""
	.align	4
.nv.constant0._Z14vecMatrixMultiPKfS0_PKiPfii:
	.zero		936


//--------------------- .nv.constant0._Z14matrixVecMultiPKfS0_Pfi --------------------------
	.section	.nv.constant0._Z14matrixVecMultiPKfS0_Pfi,"a",@progbits
	.sectionflags	@""
	.align	4
.nv.constant0._Z14matrixVecMultiPKfS0_Pfi:
	.zero		924


//--------------------- .nv.constant0._Z13vecMultiConstPffi --------------------------
	.section	.nv.constant0._Z13vecMultiConstPffi,"a",@progbits
	.sectionflags	@""
	.align	4
.nv.constant0._Z13vecMultiConstPffi:
	.zero		912


//--------------------- .nv.constant0._Z6vecDivPKfS0_Pfi --------------------------
	.section	.nv.constant0._Z6vecDivPKfS0_Pfi,"a",@progbits
	.sectionflags	@""
	.align	4
.nv.constant0._Z6vecDivPKfS0_Pfi:
	.zero		924


//--------------------- .nv.constant0._Z14vecDiff_cN_barPKiPKfS2_Pfi --------------------------
	.section	.nv.constant0._Z14vecDiff_cN_barPKiPKfS2_Pfi,"a",@progbits
	.sectionflags	@""
	.align	4
.nv.constant0._Z14vecDiff_cN_barPKiPKfS2_Pfi:
	.zero		932


//--------------------- SYMBOLS --------------------------

	.type		.nv.reservedSmem.offset0,@object
	.size		.nv.reservedSmem.offset0,0x4
